	.target	sm_90a

	.elftype	@"ET_EXEC"


//--------------------- .note.nv.tkinfo           --------------------------
	.section	.note.nv.tkinfo,"",@"SHT_NOTE"
	.sectionflags	@"SHF_NOTE_NV_TKINFO"
	.tkinfo
        /*0018*/ 	.word	0x00000002
        /*0030*/ 	.string	""
        /*0030*/ 	.string	"ptxas"
        /*0030*/ 	.string	"Cuda compilation tools, release 13.0, V13.0.88"
        /*0030*/ 	.string	"Build cuda_13.0.r13.0/compiler.36424714_0"
        /*0030*/ 	.string	"-arch sm_90a -m 64 "



//--------------------- .note.nv.cuinfo           --------------------------
	.section	.note.nv.cuinfo,"",@"SHT_NOTE"
	.sectionflags	@"SHF_NOTE_NV_CUINFO"
        /*0018*/ 	.short	0x0002
        /*001a*/ 	.short	0x005a
        /*001c*/ 	.short	0x0082
	.zero		2


//--------------------- .nv.info                  --------------------------
	.section	.nv.info,"",@"SHT_CUDA_INFO"
	.align	4


	//----- nvinfo : EIATTR_REGCOUNT
	.align		4
        /*0000*/ 	.byte	0x04, 0x2f
        /*0002*/ 	.short	(.L_15 - .L_14)
	.align		4
.L_14:
        /*0004*/ 	.word	index@(_ZN7cutlass13device_kernelINS_4gemm6kernel13GemmUniversalIN4cute5tupleIJiiiiEEENS1_10collective13CollectiveMmaINS1_34MainloopSm90TmaGmmaWarpSpecializedILi22ENS5_IJNS4_1CILi1EEESB_SB_EEENS1_32KernelTmaWarpSpecializedPingpongEEENS5_IJNSA_ILi64EEENSA_ILi16EEENSA_ILi128EEEEEEaNS5_IJlSB_lEEEaSJ_NS4_8TiledMMAINS4_8MMA_AtomIJNS4_4SM904GMMA26MMA_64x16x32_S32S8S8_SS_TNEEEENS4_6LayoutISC_NS5_IJNSA_ILi0EEESR_SR_EEEEENS5_IJNS4_10UnderscoreESU_SU_EEEEENS4_13SM90_TMA_LOADENS4_14ComposedLayoutINS4_7SwizzleILi3ELi4ELi3EEENS4_18smem_ptr_flag_bitsILi8EEENSQ_INS5_IJNSA_ILi8EEESH_EEENS5_IJSH_SB_EEEEEEEvNS4_8identityESX_S17_vS18_EENS_8epilogue10collective6detail29Sm90TmaWarpSpecializedAdapterINS1B_15DefaultEpilogueIaSJ_SJ_NS1A_6thread17LinearCombinationIaLi1EiiLNS1F_9ScaleType4KindE0ELNS_15FloatRoundStyleE2EaEENS1_15EpilogueDefaultEEEEEvvEEEEvNT_6ParamsE)
        /*0008*/ 	.word	0x000000a8


	//----- nvinfo : EIATTR_FRAME_SIZE
	.align		4
.L_15:
        /*000c*/ 	.byte	0x04, 0x11
        /*000e*/ 	.short	(.L_17 - .L_16)
	.align		4
.L_16:
        /*0010*/ 	.word	index@(_ZN7cutlass13device_kernelINS_4gemm6kernel13GemmUniversalIN4cute5tupleIJiiiiEEENS1_10collective13CollectiveMmaINS1_34MainloopSm90TmaGmmaWarpSpecializedILi22ENS5_IJNS4_1CILi1EEESB_SB_EEENS1_32KernelTmaWarpSpecializedPingpongEEENS5_IJNSA_ILi64EEENSA_ILi16EEENSA_ILi128EEEEEEaNS5_IJlSB_lEEEaSJ_NS4_8TiledMMAINS4_8MMA_AtomIJNS4_4SM904GMMA26MMA_64x16x32_S32S8S8_SS_TNEEEENS4_6LayoutISC_NS5_IJNSA_ILi0EEESR_SR_EEEEENS5_IJNS4_10UnderscoreESU_SU_EEEEENS4_13SM90_TMA_LOADENS4_14ComposedLayoutINS4_7SwizzleILi3ELi4ELi3EEENS4_18smem_ptr_flag_bitsILi8EEENSQ_INS5_IJNSA_ILi8EEESH_EEENS5_IJSH_SB_EEEEEEEvNS4_8identityESX_S17_vS18_EENS_8epilogue10collective6detail29Sm90TmaWarpSpecializedAdapterINS1B_15DefaultEpilogueIaSJ_SJ_NS1A_6thread17LinearCombinationIaLi1EiiLNS1F_9ScaleType4KindE0ELNS_15FloatRoundStyleE2EaEENS1_15EpilogueDefaultEEEEEvvEEEEvNT_6ParamsE)
        /*0014*/ 	.word	0x00000000


	//----- nvinfo : EIATTR_MIN_STACK_SIZE
	.align		4
.L_17:
        /*0018*/ 	.byte	0x04, 0x12
        /*001a*/ 	.short	(.L_19 - .L_18)
	.align		4
.L_18:
        /*001c*/ 	.word	index@(_ZN7cutlass13device_kernelINS_4gemm6kernel13GemmUniversalIN4cute5tupleIJiiiiEEENS1_10collective13CollectiveMmaINS1_34MainloopSm90TmaGmmaWarpSpecializedILi22ENS5_IJNS4_1CILi1EEESB_SB_EEENS1_32KernelTmaWarpSpecializedPingpongEEENS5_IJNSA_ILi64EEENSA_ILi16EEENSA_ILi128EEEEEEaNS5_IJlSB_lEEEaSJ_NS4_8TiledMMAINS4_8MMA_AtomIJNS4_4SM904GMMA26MMA_64x16x32_S32S8S8_SS_TNEEEENS4_6LayoutISC_NS5_IJNSA_ILi0EEESR_SR_EEEEENS5_IJNS4_10UnderscoreESU_SU_EEEEENS4_13SM90_TMA_LOADENS4_14ComposedLayoutINS4_7SwizzleILi3ELi4ELi3EEENS4_18smem_ptr_flag_bitsILi8EEENSQ_INS5_IJNSA_ILi8EEESH_EEENS5_IJSH_SB_EEEEEEEvNS4_8identityESX_S17_vS18_EENS_8epilogue10collective6detail29Sm90TmaWarpSpecializedAdapterINS1B_15DefaultEpilogueIaSJ_SJ_NS1A_6thread17LinearCombinationIaLi1EiiLNS1F_9ScaleType4KindE0ELNS_15FloatRoundStyleE2EaEENS1_15EpilogueDefaultEEEEEvvEEEEvNT_6ParamsE)
        /*0020*/ 	.word	0x00000000
.L_19:


//--------------------- .nv.compat                --------------------------
	.section	.nv.compat,"",@"SHT_CUDA_COMPAT_INFO"
	.align	4
        /*0000*/ 	.byte	0x02, 0x09, 0x01, 0x00, 0x02, 0x02, 0x04, 0x00, 0x02, 0x05, 0x05, 0x00, 0x03, 0x07, 0x01, 0x01
        /*0010*/ 	.byte	0x02, 0x03, 0x01, 0x00, 0x02, 0x06, 0x01, 0x00, 0x04, 0x0b, 0x08, 0x00, 0x00, 0x00, 0x00, 0x00
        /*0020*/ 	.byte	0x00, 0x00, 0x00, 0x00


//--------------------- .nv.info._ZN7cutlass13device_kernelINS_4gemm6kernel13GemmUniversalIN4cute5tupleIJiiiiEEENS1_10collective13CollectiveMmaINS1_34MainloopSm90TmaGmmaWarpSpecializedILi22ENS5_IJNS4_1CILi1EEESB_SB_EEENS1_32KernelTmaWarpSpecializedPingpongEEENS5_IJNSA_ILi64EEENSA_ILi16EEENSA_ILi128EEEEEEaNS5_IJlSB_lEEEaSJ_NS4_8TiledMMAINS4_8MMA_AtomIJNS4_4SM904GMMA26MMA_64x16x32_S32S8S8_SS_TNEEEENS4_6LayoutISC_NS5_IJNSA_ILi0EEESR_SR_EEEEENS5_IJNS4_10UnderscoreESU_SU_EEEEENS4_13SM90_TMA_LOADENS4_14ComposedLayoutINS4_7SwizzleILi3ELi4ELi3EEENS4_18smem_ptr_flag_bitsILi8EEENSQ_INS5_IJNSA_ILi8EEESH_EEENS5_IJSH_SB_EEEEEEEvNS4_8identityESX_S17_vS18_EENS_8epilogue10collective6detail29Sm90TmaWarpSpecializedAdapterINS1B_15DefaultEpilogueIaSJ_SJ_NS1A_6thread17LinearCombinationIaLi1EiiLNS1F_9ScaleType4KindE0ELNS_15FloatRoundStyleE2EaEENS1_15EpilogueDefaultEEEEEvvEEEEvNT_6ParamsE --------------------------
	.section	.nv.info._ZN7cutlass13device_kernelINS_4gemm6kernel13GemmUniversalIN4cute5tupleIJiiiiEEENS1_10collective13CollectiveMmaINS1_34MainloopSm90TmaGmmaWarpSpecializedILi22ENS5_IJNS4_1CILi1EEESB_SB_EEENS1_32KernelTmaWarpSpecializedPingpongEEENS5_IJNSA_ILi64EEENSA_ILi16EEENSA_ILi128EEEEEEaNS5_IJlSB_lEEEaSJ_NS4_8TiledMMAINS4_8MMA_AtomIJNS4_4SM904GMMA26MMA_64x16x32_S32S8S8_SS_TNEEEENS4_6LayoutISC_NS5_IJNSA_ILi0EEESR_SR_EEEEENS5_IJNS4_10UnderscoreESU_SU_EEEEENS4_13SM90_TMA_LOADENS4_14ComposedLayoutINS4_7SwizzleILi3ELi4ELi3EEENS4_18smem_ptr_flag_bitsILi8EEENSQ_INS5_IJNSA_ILi8EEESH_EEENS5_IJSH_SB_EEEEEEEvNS4_8identityESX_S17_vS18_EENS_8epilogue10collective6detail29Sm90TmaWarpSpecializedAdapterINS1B_15DefaultEpilogueIaSJ_SJ_NS1A_6thread17LinearCombinationIaLi1EiiLNS1F_9ScaleType4KindE0ELNS_15FloatRoundStyleE2EaEENS1_15EpilogueDefaultEEEEEvvEEEEvNT_6ParamsE,"",@"SHT_CUDA_INFO"
	.sectionflags	@""
	.align	4


	//----- nvinfo : EIATTR_CUDA_API_VERSION
	.align		4
        /*0000*/ 	.byte	0x04, 0x37
        /*0002*/ 	.short	(.L_21 - .L_20)
.L_20:
        /*0004*/ 	.word	0x00000082


	//----- nvinfo : EIATTR_KPARAM_INFO
	.align		4
.L_21:
        /*0008*/ 	.byte	0x04, 0x17
        /*000a*/ 	.short	(.L_23 - .L_22)
.L_22:
        /*000c*/ 	.word	0x00000000
        /*0010*/ 	.short	0x0000
        /*0012*/ 	.short	0x0070
        /*0014*/ 	.byte	0x00, 0xf0, 0x01, 0x10


	//----- nvinfo : EIATTR_SPARSE_MMA_MASK
	.align		4
.L_23:
        /*0018*/ 	.byte	0x03, 0x50
        /*001a*/ 	.short	0x0000


	//----- nvinfo : EIATTR_MAXREG_COUNT
	.align		4
        /*001c*/ 	.byte	0x03, 0x1b
        /*001e*/ 	.short	0x00a8


	//----- nvinfo : EIATTR_NUM_BARRIERS
	.align		4
        /*0020*/ 	.byte	0x02, 0x4c
        /*0022*/ 	.byte	0x01
	.zero		1


	//----- nvinfo : EIATTR_EXTERNS
	.align		4
        /*0024*/ 	.byte	0x04, 0x0f
        /*0026*/ 	.short	(.L_25 - .L_24)


	//   ....[0]....
	.align		4
.L_24:
        /*0028*/ 	.word	index@(__assertfail)


	//----- nvinfo : EIATTR_MERCURY_ISA_VERSION
	.align		4
.L_25:
        /*002c*/ 	.byte	0x03, 0x5f
        /*002e*/ 	.short	0x0101


	//----- nvinfo : EIATTR_INT_WARP_WIDE_INSTR_OFFSETS
	.align		4
        /*0030*/ 	.byte	0x04, 0x31
        /*0032*/ 	.short	(.L_27 - .L_26)


	//   ....[0]....
.L_26:
        /*0034*/ 	.word	0x00000650


	//   ....[1]....
        /*0038*/ 	.word	0x00000670


	//   ....[2]....
        /*003c*/ 	.word	0x000006f0


	//   ....[3]....
        /*0040*/ 	.word	0x00000700


	//   ....[4]....
        /*0044*/ 	.word	0x00000710


	//   ....[5]....
        /*0048*/ 	.word	0x00000730


	//   ....[6]....
        /*004c*/ 	.word	0x000007c0


	//   ....[7]....
        /*0050*/ 	.word	0x000007e0


	//----- nvinfo : EIATTR_COOP_GROUP_MASK_REGIDS
	.align		4
.L_27:
        /*0054*/ 	.byte	0x04, 0x29
        /*0056*/ 	.short	(.L_29 - .L_28)


	//   ....[0]....
.L_28:
        /*0058*/ 	.word	0xffffffff


	//   ....[1]....
        /*005c*/ 	.word	0xffffffff


	//   ....[2]....
        /*0060*/ 	.word	0xffffffff


	//   ....[3]....
        /*0064*/ 	.word	0xffffffff


	//   ....[4]....
        /*0068*/ 	.word	0xffffffff


	//   ....[5]....
        /*006c*/ 	.word	0xffffffff


	//----- nvinfo : EIATTR_COOP_GROUP_INSTR_OFFSETS
	.align		4
.L_29:
        /*0070*/ 	.byte	0x04, 0x28
        /*0072*/ 	.short	(.L_31 - .L_30)


	//   ....[0]....
.L_30:
        /*0074*/ 	.word	0x00000060


	//   ....[1]....
        /*0078*/ 	.word	0x00000070


	//   ....[2]....
        /*007c*/ 	.word	0x00000130


	//   ....[3]....
        /*0080*/ 	.word	0x00000530


	//   ....[4]....
        /*0084*/ 	.word	0x00000570


	//   ....[5]....
        /*0088*/ 	.word	0x000005b0


	//----- nvinfo : EIATTR_REG_RECONFIG
	.align		4
.L_31:
        /*008c*/ 	.byte	0x01, 0x54
	.zero		2


	//----- nvinfo : EIATTR_SYSCALL_OFFSETS
	.align		4
        /*0090*/ 	.byte	0x04, 0x46
        /*0092*/ 	.short	(.L_33 - .L_32)


	//   ....[0]....
.L_32:
        /*0094*/ 	.word	0x00001890


	//----- nvinfo : EIATTR_MBARRIER_INSTR_OFFSETS
	.align		4
.L_33:
        /*0098*/ 	.byte	0x04, 0x39
        /*009a*/ 	.short	(.L_35 - .L_34)


	//   ....[0]....
.L_34:
        /*009c*/ 	.word	0x00000250
        /*00a0*/ 	.word	0x000000ff
        /*00a4*/ 	.word	0x00000000
        /*00a8*/ 	.short	0x0100
        /*00aa*/ 	.byte	0x08
	.zero		1


	//   ....[1]....
        /*00ac*/ 	.word	0x00000260
        /*00b0*/ 	.word	0x000000ff
        /*00b4*/ 	.word	0x000000b0
        /*00b8*/ 	.short	0x0100
        /*00ba*/ 	.byte	0x08
	.zero		1


	//   ....[2]....
        /*00bc*/ 	.word	0x00000270
        /*00c0*/ 	.word	0x000000ff
        /*00c4*/ 	.word	0x00000008
        /*00c8*/ 	.short	0x0100
        /*00ca*/ 	.byte	0x08
	.zero		1


	//   ....[3]....
        /*00cc*/ 	.word	0x00000280
        /*00d0*/ 	.word	0x000000ff
        /*00d4*/ 	.word	0x000000b8
        /*00d8*/ 	.short	0x0100
        /*00da*/ 	.byte	0x08
	.zero		1


	//   ....[4]....
        /*00dc*/ 	.word	0x00000290
        /*00e0*/ 	.word	0x000000ff
        /*00e4*/ 	.word	0x00000010
        /*00e8*/ 	.short	0x0100
        /*00ea*/ 	.byte	0x08
	.zero		1


	//   ....[5]....
        /*00ec*/ 	.word	0x000002a0
        /*00f0*/ 	.word	0x000000ff
        /*00f4*/ 	.word	0x000000c0
        /*00f8*/ 	.short	0x0100
        /*00fa*/ 	.byte	0x08
	.zero		1


	//   ....[6]....
        /*00fc*/ 	.word	0x000002b0
        /*0100*/ 	.word	0x000000ff
        /*0104*/ 	.word	0x00000018
        /*0108*/ 	.short	0x0100
        /*010a*/ 	.byte	0x08
	.zero		1


	//   ....[7]....
        /*010c*/ 	.word	0x000002c0
        /*0110*/ 	.word	0x000000ff
        /*0114*/ 	.word	0x000000c8
        /*0118*/ 	.short	0x0100
        /*011a*/ 	.byte	0x08
	.zero		1


	//   ....[8]....
        /*011c*/ 	.word	0x000002d0
        /*0120*/ 	.word	0x000000ff
        /*0124*/ 	.word	0x00000020
        /*0128*/ 	.short	0x0100
        /*012a*/ 	.byte	0x08
	.zero		1


	//   ....[9]....
        /*012c*/ 	.word	0x000002e0
        /*0130*/ 	.word	0x000000ff
        /*0134*/ 	.word	0x000000d0
        /*0138*/ 	.short	0x0100
        /*013a*/ 	.byte	0x08
	.zero		1


	//   ....[10]....
        /*013c*/ 	.word	0x000002f0
        /*0140*/ 	.word	0x000000ff
        /*0144*/ 	.word	0x00000028
        /*0148*/ 	.short	0x0100
        /*014a*/ 	.byte	0x08
	.zero		1


	//   ....[11]....
        /*014c*/ 	.word	0x00000300
        /*0150*/ 	.word	0x000000ff
        /*0154*/ 	.word	0x000000d8
        /*0158*/ 	.short	0x0100
        /*015a*/ 	.byte	0x08
	.zero		1


	//   ....[12]....
        /*015c*/ 	.word	0x00000310
        /*0160*/ 	.word	0x000000ff
        /*0164*/ 	.word	0x00000030
        /*0168*/ 	.short	0x0100
        /*016a*/ 	.byte	0x08
	.zero		1


	//   ....[13]....
        /*016c*/ 	.word	0x00000320
        /*0170*/ 	.word	0x000000ff
        /*0174*/ 	.word	0x000000e0
        /*0178*/ 	.short	0x0100
        /*017a*/ 	.byte	0x08
	.zero		1


	//   ....[14]....
        /*017c*/ 	.word	0x00000330
        /*0180*/ 	.word	0x000000ff
        /*0184*/ 	.word	0x00000038
        /*0188*/ 	.short	0x0100
        /*018a*/ 	.byte	0x08
	.zero		1


	//   ....[15]....
        /*018c*/ 	.word	0x00000340
        /*0190*/ 	.word	0x000000ff
        /*0194*/ 	.word	0x000000e8
        /*0198*/ 	.short	0x0100
        /*019a*/ 	.byte	0x08
	.zero		1


	//   ....[16]....
        /*019c*/ 	.word	0x00000350
        /*01a0*/ 	.word	0x000000ff
        /*01a4*/ 	.word	0x00000040
        /*01a8*/ 	.short	0x0100
        /*01aa*/ 	.byte	0x08
	.zero		1


	//   ....[17]....
        /*01ac*/ 	.word	0x00000360
        /*01b0*/ 	.word	0x000000ff
        /*01b4*/ 	.word	0x000000f0
        /*01b8*/ 	.short	0x0100
        /*01ba*/ 	.byte	0x08
	.zero		1


	//   ....[18]....
        /*01bc*/ 	.word	0x00000370
        /*01c0*/ 	.word	0x000000ff
        /*01c4*/ 	.word	0x00000048
        /*01c8*/ 	.short	0x0100
        /*01ca*/ 	.byte	0x08
	.zero		1


	//   ....[19]....
        /*01cc*/ 	.word	0x00000380
        /*01d0*/ 	.word	0x000000ff
        /*01d4*/ 	.word	0x000000f8
        /*01d8*/ 	.short	0x0100
        /*01da*/ 	.byte	0x08
	.zero		1


	//   ....[20]....
        /*01dc*/ 	.word	0x00000390
        /*01e0*/ 	.word	0x000000ff
        /*01e4*/ 	.word	0x00000050
        /*01e8*/ 	.short	0x0100
        /*01ea*/ 	.byte	0x08
	.zero		1


	//   ....[21]....
        /*01ec*/ 	.word	0x000003a0
        /*01f0*/ 	.word	0x000000ff
        /*01f4*/ 	.word	0x00000100
        /*01f8*/ 	.short	0x0100
        /*01fa*/ 	.byte	0x08
	.zero		1


	//   ....[22]....
        /*01fc*/ 	.word	0x000003b0
        /*0200*/ 	.word	0x000000ff
        /*0204*/ 	.word	0x00000058
        /*0208*/ 	.short	0x0100
        /*020a*/ 	.byte	0x08
	.zero		1


	//   ....[23]....
        /*020c*/ 	.word	0x000003c0
        /*0210*/ 	.word	0x000000ff
        /*0214*/ 	.word	0x00000108
        /*0218*/ 	.short	0x0100
        /*021a*/ 	.byte	0x08
	.zero		1


	//   ....[24]....
        /*021c*/ 	.word	0x000003d0
        /*0220*/ 	.word	0x000000ff
        /*0224*/ 	.word	0x00000060
        /*0228*/ 	.short	0x0100
        /*022a*/ 	.byte	0x08
	.zero		1


	//   ....[25]....
        /*022c*/ 	.word	0x000003e0
        /*0230*/ 	.word	0x000000ff
        /*0234*/ 	.word	0x00000110
        /*0238*/ 	.short	0x0100
        /*023a*/ 	.byte	0x08
	.zero		1


	//   ....[26]....
        /*023c*/ 	.word	0x000003f0
        /*0240*/ 	.word	0x000000ff
        /*0244*/ 	.word	0x00000068
        /*0248*/ 	.short	0x0100
        /*024a*/ 	.byte	0x08
	.zero		1


	//   ....[27]....
        /*024c*/ 	.word	0x00000400
        /*0250*/ 	.word	0x000000ff
        /*0254*/ 	.word	0x00000118
        /*0258*/ 	.short	0x0100
        /*025a*/ 	.byte	0x08
	.zero		1


	//   ....[28]....
        /*025c*/ 	.word	0x00000410
        /*0260*/ 	.word	0x000000ff
        /*0264*/ 	.word	0x00000070
        /*0268*/ 	.short	0x0100
        /*026a*/ 	.byte	0x08
	.zero		1


	//   ....[29]....
        /*026c*/ 	.word	0x00000420
        /*0270*/ 	.word	0x000000ff
        /*0274*/ 	.word	0x00000120
        /*0278*/ 	.short	0x0100
        /*027a*/ 	.byte	0x08
	.zero		1


	//   ....[30]....
        /*027c*/ 	.word	0x00000430
        /*0280*/ 	.word	0x000000ff
        /*0284*/ 	.word	0x00000078
        /*0288*/ 	.short	0x0100
        /*028a*/ 	.byte	0x08
	.zero		1


	//   ....[31]....
        /*028c*/ 	.word	0x00000440
        /*0290*/ 	.word	0x000000ff
        /*0294*/ 	.word	0x00000128
        /*0298*/ 	.short	0x0100
        /*029a*/ 	.byte	0x08
	.zero		1


	//   ....[32]....
        /*029c*/ 	.word	0x00000450
        /*02a0*/ 	.word	0x000000ff
        /*02a4*/ 	.word	0x00000080
        /*02a8*/ 	.short	0x0100
        /*02aa*/ 	.byte	0x08
	.zero		1


	//   ....[33]....
        /*02ac*/ 	.word	0x00000460
        /*02b0*/ 	.word	0x000000ff
        /*02b4*/ 	.word	0x00000130
        /*02b8*/ 	.short	0x0100
        /*02ba*/ 	.byte	0x08
	.zero		1


	//   ....[34]....
        /*02bc*/ 	.word	0x00000470
        /*02c0*/ 	.word	0x000000ff
        /*02c4*/ 	.word	0x00000088
        /*02c8*/ 	.short	0x0100
        /*02ca*/ 	.byte	0x08
	.zero		1


	//   ....[35]....
        /*02cc*/ 	.word	0x00000480
        /*02d0*/ 	.word	0x000000ff
        /*02d4*/ 	.word	0x00000138
        /*02d8*/ 	.short	0x0100
        /*02da*/ 	.byte	0x08
	.zero		1


	//   ....[36]....
        /*02dc*/ 	.word	0x00000490
        /*02e0*/ 	.word	0x000000ff
        /*02e4*/ 	.word	0x00000090
        /*02e8*/ 	.short	0x0100
        /*02ea*/ 	.byte	0x08
	.zero		1


	//   ....[37]....
        /*02ec*/ 	.word	0x000004a0
        /*02f0*/ 	.word	0x000000ff
        /*02f4*/ 	.word	0x00000140
        /*02f8*/ 	.short	0x0100
        /*02fa*/ 	.byte	0x08
	.zero		1


	//   ....[38]....
        /*02fc*/ 	.word	0x000004b0
        /*0300*/ 	.word	0x000000ff
        /*0304*/ 	.word	0x00000098
        /*0308*/ 	.short	0x0100
        /*030a*/ 	.byte	0x08
	.zero		1


	//   ....[39]....
        /*030c*/ 	.word	0x000004c0
        /*0310*/ 	.word	0x000000ff
        /*0314*/ 	.word	0x00000148
        /*0318*/ 	.short	0x0100
        /*031a*/ 	.byte	0x08
	.zero		1


	//   ....[40]....
        /*031c*/ 	.word	0x000004d0
        /*0320*/ 	.word	0x000000ff
        /*0324*/ 	.word	0x000000a0
        /*0328*/ 	.short	0x0100
        /*032a*/ 	.byte	0x08
	.zero		1


	//   ....[41]....
        /*032c*/ 	.word	0x000004e0
        /*0330*/ 	.word	0x000000ff
        /*0334*/ 	.word	0x00000150
        /*0338*/ 	.short	0x0100
        /*033a*/ 	.byte	0x08
	.zero		1


	//   ....[42]....
        /*033c*/ 	.word	0x000004f0
        /*0340*/ 	.word	0x000000ff
        /*0344*/ 	.word	0x000000a8
        /*0348*/ 	.short	0x0100
        /*034a*/ 	.byte	0x08
	.zero		1


	//   ....[43]....
        /*034c*/ 	.word	0x00000500
        /*0350*/ 	.word	0x000000ff
        /*0354*/ 	.word	0x00000158
        /*0358*/ 	.short	0x0100
        /*035a*/ 	.byte	0x08
	.zero		1


	//   ....[44]....
        /*035c*/ 	.word	0x00000820
        /*0360*/ 	.word	0x000000ff
        /*0364*/ 	.word	0x00000190
        /*0368*/ 	.short	0x0100
        /*036a*/ 	.byte	0x08
	.zero		1


	//   ....[45]....
        /*036c*/ 	.word	0x00000890
        /*0370*/ 	.word	0x000000ff
        /*0374*/ 	.word	0x00000198
        /*0378*/ 	.short	0x0100
        /*037a*/ 	.byte	0x08
	.zero		1


	//   ....[46]....
        /*037c*/ 	.word	0x000008b0
        /*0380*/ 	.word	0x000000ff
        /*0384*/ 	.word	0x00000170
        /*0388*/ 	.short	0x0100
        /*038a*/ 	.byte	0x09
	.zero		1


	//   ....[47]....
        /*038c*/ 	.word	0x000008c0
        /*0390*/ 	.word	0x000000ff
        /*0394*/ 	.word	0x00000178
        /*0398*/ 	.short	0x0100
        /*039a*/ 	.byte	0x09
	.zero		1


	//   ....[48]....
        /*039c*/ 	.word	0x000008d0
        /*03a0*/ 	.word	0x000000ff
        /*03a4*/ 	.word	0x00000180
        /*03a8*/ 	.short	0x0100
        /*03aa*/ 	.byte	0x09
	.zero		1


	//   ....[49]....
        /*03ac*/ 	.word	0x000008e0
        /*03b0*/ 	.word	0x000000ff
        /*03b4*/ 	.word	0x00000188
        /*03b8*/ 	.short	0x0100
        /*03ba*/ 	.byte	0x09
	.zero		1


	//   ....[50]....
        /*03bc*/ 	.word	0x00001770
        /*03c0*/ 	.word	0x000000ff
        /*03c4*/ 	.word	0xfffffff8
        /*03c8*/ 	.short	0x010a
        /*03ca*/ 	.byte	0x2d
	.zero		1


	//   ....[51]....
        /*03cc*/ 	.word	0x00001910
        /*03d0*/ 	.word	0x00000003
        /*03d4*/ 	.word	0x00000000
        /*03d8*/ 	.short	0x010a
        /*03da*/ 	.byte	0x3f
	.zero		1


	//   ....[52]....
        /*03dc*/ 	.word	0x00001950
        /*03e0*/ 	.word	0x00000003
        /*03e4*/ 	.word	0x00000000
        /*03e8*/ 	.short	0x010a
        /*03ea*/ 	.byte	0x3f
	.zero		1


	//   ....[53]....
        /*03ec*/ 	.word	0x00001c50
        /*03f0*/ 	.word	0x000000ff
        /*03f4*/ 	.word	0x00000000
        /*03f8*/ 	.short	0x010a
        /*03fa*/ 	.byte	0x04
	.zero		1


	//   ....[54]....
        /*03fc*/ 	.word	0x00001c90
        /*0400*/ 	.word	0x000000ff
        /*0404*/ 	.word	0x00000000
        /*0408*/ 	.short	0x010a
        /*040a*/ 	.byte	0x04
	.zero		1


	//   ....[55]....
        /*040c*/ 	.word	0x00001ef0
        /*0410*/ 	.word	0x000000ff
        /*0414*/ 	.word	0x00000000
        /*0418*/ 	.short	0x0101
        /*041a*/ 	.byte	0x04
	.zero		1


	//   ....[56]....
        /*041c*/ 	.word	0x00001ff0
        /*0420*/ 	.word	0x00000003
        /*0424*/ 	.word	0x00000000
        /*0428*/ 	.short	0x0101
        /*042a*/ 	.byte	0x2b
	.zero		1


	//   ....[57]....
        /*042c*/ 	.word	0x000020c0
        /*0430*/ 	.word	0x000000ff
        /*0434*/ 	.word	0x00000000
        /*0438*/ 	.short	0x0101
        /*043a*/ 	.byte	0x06
	.zero		1


	//   ....[58]....
        /*043c*/ 	.word	0x00002170
        /*0440*/ 	.word	0x000000ff
        /*0444*/ 	.word	0x00000008
        /*0448*/ 	.short	0x010a
        /*044a*/ 	.byte	0x2d
	.zero		1


	//   ....[59]....
        /*044c*/ 	.word	0x00002bc0
        /*0450*/ 	.word	0x00000000
        /*0454*/ 	.word	0x00000000
        /*0458*/ 	.short	0x0101
        /*045a*/ 	.byte	0x2b
	.zero		1


	//   ....[60]....
        /*045c*/ 	.word	0x00003560
        /*0460*/ 	.word	0x0000000d
        /*0464*/ 	.word	0x000000b0
        /*0468*/ 	.short	0x010a
        /*046a*/ 	.byte	0x3f
	.zero		1


	//   ....[61]....
        /*046c*/ 	.word	0x00003900
        /*0470*/ 	.word	0x00000006
        /*0474*/ 	.word	0x00000198
        /*0478*/ 	.short	0x0101
        /*047a*/ 	.byte	0x3f
	.zero		1


	//   ....[62]....
        /*047c*/ 	.word	0x00004050
        /*0480*/ 	.word	0x00000007
        /*0484*/ 	.word	0x00000000
        /*0488*/ 	.short	0x010a
        /*048a*/ 	.byte	0x3f
	.zero		1


	//   ....[63]....
        /*048c*/ 	.word	0x000040d0
        /*0490*/ 	.word	0x00000009
        /*0494*/ 	.word	0x00000000
        /*0498*/ 	.short	0x010a
        /*049a*/ 	.byte	0x3f
	.zero		1


	//   ....[64]....
        /*049c*/ 	.word	0x00004160
        /*04a0*/ 	.word	0x00000006
        /*04a4*/ 	.word	0x00000000
        /*04a8*/ 	.short	0x010a
        /*04aa*/ 	.byte	0x3f
	.zero		1


	//   ....[65]....
        /*04ac*/ 	.word	0x000041f0
        /*04b0*/ 	.word	0x00000009
        /*04b4*/ 	.word	0x00000000
        /*04b8*/ 	.short	0x010a
        /*04ba*/ 	.byte	0x3f
	.zero		1


	//   ....[66]....
        /*04bc*/ 	.word	0x00004280
        /*04c0*/ 	.word	0x00000006
        /*04c4*/ 	.word	0x00000000
        /*04c8*/ 	.short	0x010a
        /*04ca*/ 	.byte	0x3f
	.zero		1


	//   ....[67]....
        /*04cc*/ 	.word	0x00004310
        /*04d0*/ 	.word	0x00000009
        /*04d4*/ 	.word	0x00000000
        /*04d8*/ 	.short	0x010a
        /*04da*/ 	.byte	0x3f
	.zero		1


	//   ....[68]....
        /*04dc*/ 	.word	0x000043a0
        /*04e0*/ 	.word	0x00000006
        /*04e4*/ 	.word	0x00000000
        /*04e8*/ 	.short	0x010a
        /*04ea*/ 	.byte	0x3f
	.zero		1


	//   ....[69]....
        /*04ec*/ 	.word	0x00004430
        /*04f0*/ 	.word	0x00000009
        /*04f4*/ 	.word	0x00000000
        /*04f8*/ 	.short	0x010a
        /*04fa*/ 	.byte	0x3f
	.zero		1


	//   ....[70]....
        /*04fc*/ 	.word	0x000044c0
        /*0500*/ 	.word	0x00000006
        /*0504*/ 	.word	0x00000000
        /*0508*/ 	.short	0x010a
        /*050a*/ 	.byte	0x3f
	.zero		1


	//   ....[71]....
        /*050c*/ 	.word	0x00004550
        /*0510*/ 	.word	0x00000009
        /*0514*/ 	.word	0x00000000
        /*0518*/ 	.short	0x010a
        /*051a*/ 	.byte	0x3f
	.zero		1


	//   ....[72]....
        /*051c*/ 	.word	0x000045e0
        /*0520*/ 	.word	0x00000006
        /*0524*/ 	.word	0x00000000
        /*0528*/ 	.short	0x010a
        /*052a*/ 	.byte	0x3f
	.zero		1


	//   ....[73]....
        /*052c*/ 	.word	0x00004670
        /*0530*/ 	.word	0x00000009
        /*0534*/ 	.word	0x00000000
        /*0538*/ 	.short	0x010a
        /*053a*/ 	.byte	0x3f
	.zero		1


	//   ....[74]....
        /*053c*/ 	.word	0x00004700
        /*0540*/ 	.word	0x00000006
        /*0544*/ 	.word	0x00000000
        /*0548*/ 	.short	0x010a
        /*054a*/ 	.byte	0x3f
	.zero		1


	//   ....[75]....
        /*054c*/ 	.word	0x00004790
        /*0550*/ 	.word	0x00000009
        /*0554*/ 	.word	0x00000000
        /*0558*/ 	.short	0x010a
        /*055a*/ 	.byte	0x3f
	.zero		1


	//   ....[76]....
        /*055c*/ 	.word	0x00004820
        /*0560*/ 	.word	0x00000006
        /*0564*/ 	.word	0x00000000
        /*0568*/ 	.short	0x010a
        /*056a*/ 	.byte	0x3f
	.zero		1


	//   ....[77]....
        /*056c*/ 	.word	0x000048b0
        /*0570*/ 	.word	0x00000009
        /*0574*/ 	.word	0x00000000
        /*0578*/ 	.short	0x010a
        /*057a*/ 	.byte	0x3f
	.zero		1


	//   ....[78]....
        /*057c*/ 	.word	0x00004940
        /*0580*/ 	.word	0x00000006
        /*0584*/ 	.word	0x00000000
        /*0588*/ 	.short	0x010a
        /*058a*/ 	.byte	0x3f
	.zero		1


	//   ....[79]....
        /*058c*/ 	.word	0x000049d0
        /*0590*/ 	.word	0x00000009
        /*0594*/ 	.word	0x00000000
        /*0598*/ 	.short	0x010a
        /*059a*/ 	.byte	0x3f
	.zero		1


	//   ....[80]....
        /*059c*/ 	.word	0x00004a60
        /*05a0*/ 	.word	0x00000006
        /*05a4*/ 	.word	0x00000000
        /*05a8*/ 	.short	0x010a
        /*05aa*/ 	.byte	0x3f
	.zero		1


	//   ....[81]....
        /*05ac*/ 	.word	0x00004af0
        /*05b0*/ 	.word	0x00000009
        /*05b4*/ 	.word	0x00000000
        /*05b8*/ 	.short	0x010a
        /*05ba*/ 	.byte	0x3f
	.zero		1


	//   ....[82]....
        /*05bc*/ 	.word	0x00004b80
        /*05c0*/ 	.word	0x00000006
        /*05c4*/ 	.word	0x00000000
        /*05c8*/ 	.short	0x010a
        /*05ca*/ 	.byte	0x3f
	.zero		1


	//   ....[83]....
        /*05cc*/ 	.word	0x00004c10
        /*05d0*/ 	.word	0x00000003
        /*05d4*/ 	.word	0x00000000
        /*05d8*/ 	.short	0x010a
        /*05da*/ 	.byte	0x3f
	.zero		1


	//   ....[84]....
        /*05dc*/ 	.word	0x00004c80
        /*05e0*/ 	.word	0x00000003
        /*05e4*/ 	.word	0xfffffff8
        /*05e8*/ 	.short	0x010a
        /*05ea*/ 	.byte	0x3f
	.zero		1


	//   ....[85]....
        /*05ec*/ 	.word	0x00004cd0
        /*05f0*/ 	.word	0x00000003
        /*05f4*/ 	.word	0x00000000
        /*05f8*/ 	.short	0x010a
        /*05fa*/ 	.byte	0x3f
	.zero		1


	//   ....[86]....
        /*05fc*/ 	.word	0x00004d30
        /*0600*/ 	.word	0x00000004
        /*0604*/ 	.word	0x00000000
        /*0608*/ 	.short	0x010a
        /*060a*/ 	.byte	0x3f
	.zero		1


	//   ....[87]....
        /*060c*/ 	.word	0x00004d90
        /*0610*/ 	.word	0x00000003
        /*0614*/ 	.word	0x00000008
        /*0618*/ 	.short	0x010a
        /*061a*/ 	.byte	0x3f
	.zero		1


	//   ....[88]....
        /*061c*/ 	.word	0x00004e60
        /*0620*/ 	.word	0x0000000d
        /*0624*/ 	.word	0x000000b0
        /*0628*/ 	.short	0x010a
        /*062a*/ 	.byte	0x3f
	.zero		1


	//   ....[89]....
        /*062c*/ 	.word	0x00004f30
        /*0630*/ 	.word	0x00000007
        /*0634*/ 	.word	0x00000000
        /*0638*/ 	.short	0x010a
        /*063a*/ 	.byte	0x3f
	.zero		1


	//   ....[90]....
        /*063c*/ 	.word	0x00004f80
        /*0640*/ 	.word	0x00000009
        /*0644*/ 	.word	0x00000000
        /*0648*/ 	.short	0x010a
        /*064a*/ 	.byte	0x3f
	.zero		1


	//   ....[91]....
        /*064c*/ 	.word	0x00004fd0
        /*0650*/ 	.word	0x00000006
        /*0654*/ 	.word	0x00000000
        /*0658*/ 	.short	0x010a
        /*065a*/ 	.byte	0x3f
	.zero		1


	//   ....[92]....
        /*065c*/ 	.word	0x00005020
        /*0660*/ 	.word	0x00000009
        /*0664*/ 	.word	0x00000000
        /*0668*/ 	.short	0x010a
        /*066a*/ 	.byte	0x3f
	.zero		1


	//   ....[93]....
        /*066c*/ 	.word	0x00005070
        /*0670*/ 	.word	0x00000006
        /*0674*/ 	.word	0x00000000
        /*0678*/ 	.short	0x010a
        /*067a*/ 	.byte	0x3f
	.zero		1


	//   ....[94]....
        /*067c*/ 	.word	0x000050c0
        /*0680*/ 	.word	0x00000009
        /*0684*/ 	.word	0x00000000
        /*0688*/ 	.short	0x010a
        /*068a*/ 	.byte	0x3f
	.zero		1


	//   ....[95]....
        /*068c*/ 	.word	0x00005110
        /*0690*/ 	.word	0x00000006
        /*0694*/ 	.word	0x00000000
        /*0698*/ 	.short	0x010a
        /*069a*/ 	.byte	0x3f
	.zero		1


	//   ....[96]....
        /*069c*/ 	.word	0x00005160
        /*06a0*/ 	.word	0x00000009
        /*06a4*/ 	.word	0x00000000
        /*06a8*/ 	.short	0x010a
        /*06aa*/ 	.byte	0x3f
	.zero		1


	//   ....[97]....
        /*06ac*/ 	.word	0x000051b0
        /*06b0*/ 	.word	0x00000006
        /*06b4*/ 	.word	0x00000000
        /*06b8*/ 	.short	0x010a
        /*06ba*/ 	.byte	0x3f
	.zero		1


	//   ....[98]....
        /*06bc*/ 	.word	0x00005200
        /*06c0*/ 	.word	0x00000009
        /*06c4*/ 	.word	0x00000000
        /*06c8*/ 	.short	0x010a
        /*06ca*/ 	.byte	0x3f
	.zero		1


	//   ....[99]....
        /*06cc*/ 	.word	0x00005250
        /*06d0*/ 	.word	0x00000006
        /*06d4*/ 	.word	0x00000000
        /*06d8*/ 	.short	0x010a
        /*06da*/ 	.byte	0x3f
	.zero		1


	//   ....[100]....
        /*06dc*/ 	.word	0x000052a0
        /*06e0*/ 	.word	0x00000009
        /*06e4*/ 	.word	0x00000000
        /*06e8*/ 	.short	0x010a
        /*06ea*/ 	.byte	0x3f
	.zero		1


	//   ....[101]....
        /*06ec*/ 	.word	0x000052f0
        /*06f0*/ 	.word	0x00000006
        /*06f4*/ 	.word	0x00000000
        /*06f8*/ 	.short	0x010a
        /*06fa*/ 	.byte	0x3f
	.zero		1


	//   ....[102]....
        /*06fc*/ 	.word	0x00005340
        /*0700*/ 	.word	0x00000009
        /*0704*/ 	.word	0x00000000
        /*0708*/ 	.short	0x010a
        /*070a*/ 	.byte	0x3f
	.zero		1


	//   ....[103]....
        /*070c*/ 	.word	0x00005390
        /*0710*/ 	.word	0x00000006
        /*0714*/ 	.word	0x00000000
        /*0718*/ 	.short	0x010a
        /*071a*/ 	.byte	0x3f
	.zero		1


	//   ....[104]....
        /*071c*/ 	.word	0x000053e0
        /*0720*/ 	.word	0x00000009
        /*0724*/ 	.word	0x00000000
        /*0728*/ 	.short	0x010a
        /*072a*/ 	.byte	0x3f
	.zero		1


	//   ....[105]....
        /*072c*/ 	.word	0x00005430
        /*0730*/ 	.word	0x00000006
        /*0734*/ 	.word	0x00000000
        /*0738*/ 	.short	0x010a
        /*073a*/ 	.byte	0x3f
	.zero		1


	//   ....[106]....
        /*073c*/ 	.word	0x00005480
        /*0740*/ 	.word	0x00000009
        /*0744*/ 	.word	0x00000000
        /*0748*/ 	.short	0x010a
        /*074a*/ 	.byte	0x3f
	.zero		1


	//   ....[107]....
        /*074c*/ 	.word	0x000054d0
        /*0750*/ 	.word	0x00000006
        /*0754*/ 	.word	0x00000000
        /*0758*/ 	.short	0x010a
        /*075a*/ 	.byte	0x3f
	.zero		1


	//   ....[108]....
        /*075c*/ 	.word	0x00005520
        /*0760*/ 	.word	0x00000009
        /*0764*/ 	.word	0x00000000
        /*0768*/ 	.short	0x010a
        /*076a*/ 	.byte	0x3f
	.zero		1


	//   ....[109]....
        /*076c*/ 	.word	0x00005570
        /*0770*/ 	.word	0x00000006
        /*0774*/ 	.word	0x00000000
        /*0778*/ 	.short	0x010a
        /*077a*/ 	.byte	0x3f
	.zero		1


	//----- nvinfo : EIATTR_NUM_MBARRIERS
	.align		4
.L_35:
        /*077c*/ 	.byte	0x03, 0x38
        /*077e*/ 	.short	0x0032


	//----- nvinfo : EIATTR_EXIT_INSTR_OFFSETS
	.align		4
        /*0780*/ 	.byte	0x04, 0x1c
        /*0782*/ 	.short	(.L_37 - .L_36)


	//   ....[0]....
.L_36:
        /*0784*/ 	.word	0x00001430


	//   ....[1]....
        /*0788*/ 	.word	0x00001490


	//   ....[2]....
        /*078c*/ 	.word	0x00003260


	//   ....[3]....
        /*0790*/ 	.word	0x00003290


	//   ....[4]....
        /*0794*/ 	.word	0x00004c60


	//----- nvinfo : EIATTR_MAX_THREADS
	.align		4
.L_37:
        /*0798*/ 	.byte	0x04, 0x05
        /*079a*/ 	.short	(.L_39 - .L_38)
.L_38:
        /*079c*/ 	.word	0x00000180
        /*07a0*/ 	.word	0x00000001
        /*07a4*/ 	.word	0x00000001


	//----- nvinfo : EIATTR_CRS_STACK_SIZE
	.align		4
.L_39:
        /*07a8*/ 	.byte	0x04, 0x1e
        /*07aa*/ 	.short	(.L_41 - .L_40)
.L_40:
        /*07ac*/ 	.word	0x00000000


	//----- nvinfo : EIATTR_CBANK_PARAM_SIZE
	.align		4
.L_41:
        /*07b0*/ 	.byte	0x03, 0x19
        /*07b2*/ 	.short	0x0470


	//----- nvinfo : EIATTR_PARAM_CBANK
	.align		4
        /*07b4*/ 	.byte	0x04, 0x0a
        /*07b6*/ 	.short	(.L_43 - .L_42)
	.align		4
.L_42:
        /*07b8*/ 	.word	index@(.nv.constant0._ZN7cutlass13device_kernelINS_4gemm6kernel13GemmUniversalIN4cute5tupleIJiiiiEEENS1_10collective13CollectiveMmaINS1_34MainloopSm90TmaGmmaWarpSpecializedILi22ENS5_IJNS4_1CILi1EEESB_SB_EEENS1_32KernelTmaWarpSpecializedPingpongEEENS5_IJNSA_ILi64EEENSA_ILi16EEENSA_ILi128EEEEEEaNS5_IJlSB_lEEEaSJ_NS4_8TiledMMAINS4_8MMA_AtomIJNS4_4SM904GMMA26MMA_64x16x32_S32S8S8_SS_TNEEEENS4_6LayoutISC_NS5_IJNSA_ILi0EEESR_SR_EEEEENS5_IJNS4_10UnderscoreESU_SU_EEEEENS4_13SM90_TMA_LOADENS4_14ComposedLayoutINS4_7SwizzleILi3ELi4ELi3EEENS4_18smem_ptr_flag_bitsILi8EEENSQ_INS5_IJNSA_ILi8EEESH_EEENS5_IJSH_SB_EEEEEEEvNS4_8identityESX_S17_vS18_EENS_8epilogue10collective6detail29Sm90TmaWarpSpecializedAdapterINS1B_15DefaultEpilogueIaSJ_SJ_NS1A_6thread17LinearCombinationIaLi1EiiLNS1F_9ScaleType4KindE0ELNS_15FloatRoundStyleE2EaEENS1_15EpilogueDefaultEEEEEvvEEEEvNT_6ParamsE)
        /*07bc*/ 	.short	0x0210
        /*07be*/ 	.short	0x0470


	//----- nvinfo : EIATTR_SW_WAR
	.align		4
.L_43:
        /*07c0*/ 	.byte	0x04, 0x36
        /*07c2*/ 	.short	(.L_45 - .L_44)
.L_44:
        /*07c4*/ 	.word	0x00000008
.L_45:


//--------------------- .nv.callgraph             --------------------------
	.section	.nv.callgraph,"",@"SHT_CUDA_CALLGRAPH"
	.align	4
	.sectionentsize	8
	.align		4
        /*0000*/ 	.word	0x00000000
	.align		4
        /*0004*/ 	.word	0xffffffff
	.align		4
        /*0008*/ 	.word	index@(_ZN7cutlass13device_kernelINS_4gemm6kernel13GemmUniversalIN4cute5tupleIJiiiiEEENS1_10collective13CollectiveMmaINS1_34MainloopSm90TmaGmmaWarpSpecializedILi22ENS5_IJNS4_1CILi1EEESB_SB_EEENS1_32KernelTmaWarpSpecializedPingpongEEENS5_IJNSA_ILi64EEENSA_ILi16EEENSA_ILi128EEEEEEaNS5_IJlSB_lEEEaSJ_NS4_8TiledMMAINS4_8MMA_AtomIJNS4_4SM904GMMA26MMA_64x16x32_S32S8S8_SS_TNEEEENS4_6LayoutISC_NS5_IJNSA_ILi0EEESR_SR_EEEEENS5_IJNS4_10UnderscoreESU_SU_EEEEENS4_13SM90_TMA_LOADENS4_14ComposedLayoutINS4_7SwizzleILi3ELi4ELi3EEENS4_18smem_ptr_flag_bitsILi8EEENSQ_INS5_IJNSA_ILi8EEESH_EEENS5_IJSH_SB_EEEEEEEvNS4_8identityESX_S17_vS18_EENS_8epilogue10collective6detail29Sm90TmaWarpSpecializedAdapterINS1B_15DefaultEpilogueIaSJ_SJ_NS1A_6thread17LinearCombinationIaLi1EiiLNS1F_9ScaleType4KindE0ELNS_15FloatRoundStyleE2EaEENS1_15EpilogueDefaultEEEEEvvEEEEvNT_6ParamsE)
	.align		4
        /*000c*/ 	.word	index@(__assertfail)
	.align		4
        /*0010*/ 	.word	0x00000000
	.align		4
        /*0014*/ 	.word	0xfffffffe
	.align		4
        /*0018*/ 	.word	0x00000000
	.align		4
        /*001c*/ 	.word	0xfffffffd
	.align		4
        /*0020*/ 	.word	0x00000000
	.align		4
        /*0024*/ 	.word	0xfffffffc


//--------------------- .nv.constant4             --------------------------
	.section	.nv.constant4,"a",@progbits
	.align	8
	.align		8
.nv.constant4:
        /*0000*/ 	.dword	__assertfail
	.align		8
        /*0008*/ 	.dword	__unnamed_1
	.align		8
        /*0010*/ 	.dword	_ZN40_INTERNAL_d1ccb02e_4_k_cu_1ee8c205_107024cuda3std3__45__cpo5beginE
	.align		8
        /*0018*/ 	.dword	_ZN40_INTERNAL_d1ccb02e_4_k_cu_1ee8c205_107024cuda3std3__45__cpo3endE
	.align		8
        /*0020*/ 	.dword	_ZN40_INTERNAL_d1ccb02e_4_k_cu_1ee8c205_107024cuda3std3__45__cpo6cbeginE
	.align		8
        /*0028*/ 	.dword	_ZN40_INTERNAL_d1ccb02e_4_k_cu_1ee8c205_107024cuda3std3__45__cpo4cendE
	.align		8
        /*0030*/ 	.dword	_ZN40_INTERNAL_d1ccb02e_4_k_cu_1ee8c205_107024cuda3std3__442_GLOBAL__N__d1ccb02e_4_k_cu_1ee8c205_107026ignoreE
	.align		8
        /*0038*/ 	.dword	_ZN40_INTERNAL_d1ccb02e_4_k_cu_1ee8c205_107024cuda3std3__419piecewise_constructE
	.align		8
        /*0040*/ 	.dword	_ZN40_INTERNAL_d1ccb02e_4_k_cu_1ee8c205_107024cuda3std3__48in_placeE
	.align		8
        /*0048*/ 	.dword	_ZN40_INTERNAL_d1ccb02e_4_k_cu_1ee8c205_107024cuda3std6ranges3__45__cpo4swapE
	.align		8
        /*0050*/ 	.dword	_ZN40_INTERNAL_d1ccb02e_4_k_cu_1ee8c205_107024cuda3std6ranges3__45__cpo9iter_moveE
	.align		8
        /*0058*/ 	.dword	_ZN40_INTERNAL_d1ccb02e_4_k_cu_1ee8c205_107024cute7productE
	.align		8
        /*0060*/ 	.dword	_ZN40_INTERNAL_d1ccb02e_4_k_cu_1ee8c205_107024cute1_E
	.align		8
        /*0068*/ 	.dword	$str$22
	.align		8
        /*0070*/ 	.dword	$str$23


//--------------------- .text._ZN7cutlass13device_kernelINS_4gemm6kernel13GemmUniversalIN4cute5tupleIJiiiiEEENS1_10collective13CollectiveMmaINS1_34MainloopSm90TmaGmmaWarpSpecializedILi22ENS5_IJNS4_1CILi1EEESB_SB_EEENS1_32KernelTmaWarpSpecializedPingpongEEENS5_IJNSA_ILi64EEENSA_ILi16EEENSA_ILi128EEEEEEaNS5_IJlSB_lEEEaSJ_NS4_8TiledMMAINS4_8MMA_AtomIJNS4_4SM904GMMA26MMA_64x16x32_S32S8S8_SS_TNEEEENS4_6LayoutISC_NS5_IJNSA_ILi0EEESR_SR_EEEEENS5_IJNS4_10UnderscoreESU_SU_EEEEENS4_13SM90_TMA_LOADENS4_14ComposedLayoutINS4_7SwizzleILi3ELi4ELi3EEENS4_18smem_ptr_flag_bitsILi8EEENSQ_INS5_IJNSA_ILi8EEESH_EEENS5_IJSH_SB_EEEEEEEvNS4_8identityESX_S17_vS18_EENS_8epilogue10collective6detail29Sm90TmaWarpSpecializedAdapterINS1B_15DefaultEpilogueIaSJ_SJ_NS1A_6thread17LinearCombinationIaLi1EiiLNS1F_9ScaleType4KindE0ELNS_15FloatRoundStyleE2EaEENS1_15EpilogueDefaultEEEEEvvEEEEvNT_6ParamsE --------------------------
	.section	.text._ZN7cutlass13device_kernelINS_4gemm6kernel13GemmUniversalIN4cute5tupleIJiiiiEEENS1_10collective13CollectiveMmaINS1_34MainloopSm90TmaGmmaWarpSpecializedILi22ENS5_IJNS4_1CILi1EEESB_SB_EEENS1_32KernelTmaWarpSpecializedPingpongEEENS5_IJNSA_ILi64EEENSA_ILi16EEENSA_ILi128EEEEEEaNS5_IJlSB_lEEEaSJ_NS4_8TiledMMAINS4_8MMA_AtomIJNS4_4SM904GMMA26MMA_64x16x32_S32S8S8_SS_TNEEEENS4_6LayoutISC_NS5_IJNSA_ILi0EEESR_SR_EEEEENS5_IJNS4_10UnderscoreESU_SU_EEEEENS4_13SM90_TMA_LOADENS4_14ComposedLayoutINS4_7SwizzleILi3ELi4ELi3EEENS4_18smem_ptr_flag_bitsILi8EEENSQ_INS5_IJNSA_ILi8EEESH_EEENS5_IJSH_SB_EEEEEEEvNS4_8identityESX_S17_vS18_EENS_8epilogue10collective6detail29Sm90TmaWarpSpecializedAdapterINS1B_15DefaultEpilogueIaSJ_SJ_NS1A_6thread17LinearCombinationIaLi1EiiLNS1F_9ScaleType4KindE0ELNS_15FloatRoundStyleE2EaEENS1_15EpilogueDefaultEEEEEvvEEEEvNT_6ParamsE,"ax",@progbits
	.align	128
.text._ZN7cutlass13device_kernelINS_4gemm6kernel13GemmUniversalIN4cute5tupleIJiiiiEEENS1_10collective13CollectiveMmaINS1_34MainloopSm90TmaGmmaWarpSpecializedILi22ENS5_IJNS4_1CILi1EEESB_SB_EEENS1_32KernelTmaWarpSpecializedPingpongEEENS5_IJNSA_ILi64EEENSA_ILi16EEENSA_ILi128EEEEEEaNS5_IJlSB_lEEEaSJ_NS4_8TiledMMAINS4_8MMA_AtomIJNS4_4SM904GMMA26MMA_64x16x32_S32S8S8_SS_TNEEEENS4_6LayoutISC_NS5_IJNSA_ILi0EEESR_SR_EEEEENS5_IJNS4_10UnderscoreESU_SU_EEEEENS4_13SM90_TMA_LOADENS4_14ComposedLayoutINS4_7SwizzleILi3ELi4ELi3EEENS4_18smem_ptr_flag_bitsILi8EEENSQ_INS5_IJNSA_ILi8EEESH_EEENS5_IJSH_SB_EEEEEEEvNS4_8identityESX_S17_vS18_EENS_8epilogue10collective6detail29Sm90TmaWarpSpecializedAdapterINS1B_15DefaultEpilogueIaSJ_SJ_NS1A_6thread17LinearCombinationIaLi1EiiLNS1F_9ScaleType4KindE0ELNS_15FloatRoundStyleE2EaEENS1_15EpilogueDefaultEEEEEvvEEEEvNT_6ParamsE:
        .type           _ZN7cutlass13device_kernelINS_4gemm6kernel13GemmUniversalIN4cute5tupleIJiiiiEEENS1_10collective13CollectiveMmaINS1_34MainloopSm90TmaGmmaWarpSpecializedILi22ENS5_IJNS4_1CILi1EEESB_SB_EEENS1_32KernelTmaWarpSpecializedPingpongEEENS5_IJNSA_ILi64EEENSA_ILi16EEENSA_ILi128EEEEEEaNS5_IJlSB_lEEEaSJ_NS4_8TiledMMAINS4_8MMA_AtomIJNS4_4SM904GMMA26MMA_64x16x32_S32S8S8_SS_TNEEEENS4_6LayoutISC_NS5_IJNSA_ILi0EEESR_SR_EEEEENS5_IJNS4_10UnderscoreESU_SU_EEEEENS4_13SM90_TMA_LOADENS4_14ComposedLayoutINS4_7SwizzleILi3ELi4ELi3EEENS4_18smem_ptr_flag_bitsILi8EEENSQ_INS5_IJNSA_ILi8EEESH_EEENS5_IJSH_SB_EEEEEEEvNS4_8identityESX_S17_vS18_EENS_8epilogue10collective6detail29Sm90TmaWarpSpecializedAdapterINS1B_15DefaultEpilogueIaSJ_SJ_NS1A_6thread17LinearCombinationIaLi1EiiLNS1F_9ScaleType4KindE0ELNS_15FloatRoundStyleE2EaEENS1_15EpilogueDefaultEEEEEvvEEEEvNT_6ParamsE,@function
        .size           _ZN7cutlass13device_kernelINS_4gemm6kernel13GemmUniversalIN4cute5tupleIJiiiiEEENS1_10collective13CollectiveMmaINS1_34MainloopSm90TmaGmmaWarpSpecializedILi22ENS5_IJNS4_1CILi1EEESB_SB_EEENS1_32KernelTmaWarpSpecializedPingpongEEENS5_IJNSA_ILi64EEENSA_ILi16EEENSA_ILi128EEEEEEaNS5_IJlSB_lEEEaSJ_NS4_8TiledMMAINS4_8MMA_AtomIJNS4_4SM904GMMA26MMA_64x16x32_S32S8S8_SS_TNEEEENS4_6LayoutISC_NS5_IJNSA_ILi0EEESR_SR_EEEEENS5_IJNS4_10UnderscoreESU_SU_EEEEENS4_13SM90_TMA_LOADENS4_14ComposedLayoutINS4_7SwizzleILi3ELi4ELi3EEENS4_18smem_ptr_flag_bitsILi8EEENSQ_INS5_IJNSA_ILi8EEESH_EEENS5_IJSH_SB_EEEEEEEvNS4_8identityESX_S17_vS18_EENS_8epilogue10collective6detail29Sm90TmaWarpSpecializedAdapterINS1B_15DefaultEpilogueIaSJ_SJ_NS1A_6thread17LinearCombinationIaLi1EiiLNS1F_9ScaleType4KindE0ELNS_15FloatRoundStyleE2EaEENS1_15EpilogueDefaultEEEEEvvEEEEvNT_6ParamsE,(.L_x_126 - _ZN7cutlass13device_kernelINS_4gemm6kernel13GemmUniversalIN4cute5tupleIJiiiiEEENS1_10collective13CollectiveMmaINS1_34MainloopSm90TmaGmmaWarpSpecializedILi22ENS5_IJNS4_1CILi1EEESB_SB_EEENS1_32KernelTmaWarpSpecializedPingpongEEENS5_IJNSA_ILi64EEENSA_ILi16EEENSA_ILi128EEEEEEaNS5_IJlSB_lEEEaSJ_NS4_8TiledMMAINS4_8MMA_AtomIJNS4_4SM904GMMA26MMA_64x16x32_S32S8S8_SS_TNEEEENS4_6LayoutISC_NS5_IJNSA_ILi0EEESR_SR_EEEEENS5_IJNS4_10UnderscoreESU_SU_EEEEENS4_13SM90_TMA_LOADENS4_14ComposedLayoutINS4_7SwizzleILi3ELi4ELi3EEENS4_18smem_ptr_flag_bitsILi8EEENSQ_INS5_IJNSA_ILi8EEESH_EEENS5_IJSH_SB_EEEEEEEvNS4_8identityESX_S17_vS18_EENS_8epilogue10collective6detail29Sm90TmaWarpSpecializedAdapterINS1B_15DefaultEpilogueIaSJ_SJ_NS1A_6thread17LinearCombinationIaLi1EiiLNS1F_9ScaleType4KindE0ELNS_15FloatRoundStyleE2EaEENS1_15EpilogueDefaultEEEEEvvEEEEvNT_6ParamsE)
        .other          _ZN7cutlass13device_kernelINS_4gemm6kernel13GemmUniversalIN4cute5tupleIJiiiiEEENS1_10collective13CollectiveMmaINS1_34MainloopSm90TmaGmmaWarpSpecializedILi22ENS5_IJNS4_1CILi1EEESB_SB_EEENS1_32KernelTmaWarpSpecializedPingpongEEENS5_IJNSA_ILi64EEENSA_ILi16EEENSA_ILi128EEEEEEaNS5_IJlSB_lEEEaSJ_NS4_8TiledMMAINS4_8MMA_AtomIJNS4_4SM904GMMA26MMA_64x16x32_S32S8S8_SS_TNEEEENS4_6LayoutISC_NS5_IJNSA_ILi0EEESR_SR_EEEEENS5_IJNS4_10UnderscoreESU_SU_EEEEENS4_13SM90_TMA_LOADENS4_14ComposedLayoutINS4_7SwizzleILi3ELi4ELi3EEENS4_18smem_ptr_flag_bitsILi8EEENSQ_INS5_IJNSA_ILi8EEESH_EEENS5_IJSH_SB_EEEEEEEvNS4_8identityESX_S17_vS18_EENS_8epilogue10collective6detail29Sm90TmaWarpSpecializedAdapterINS1B_15DefaultEpilogueIaSJ_SJ_NS1A_6thread17LinearCombinationIaLi1EiiLNS1F_9ScaleType4KindE0ELNS_15FloatRoundStyleE2EaEENS1_15EpilogueDefaultEEEEEvvEEEEvNT_6ParamsE,@"STO_CUDA_ENTRY STV_DEFAULT"
_ZN7cutlass13device_kernelINS_4gemm6kernel13GemmUniversalIN4cute5tupleIJiiiiEEENS1_10collective13CollectiveMmaINS1_34MainloopSm90TmaGmmaWarpSpecializedILi22ENS5_IJNS4_1CILi1EEESB_SB_EEENS1_32KernelTmaWarpSpecializedPingpongEEENS5_IJNSA_ILi64EEENSA_ILi16EEENSA_ILi128EEEEEEaNS5_IJlSB_lEEEaSJ_NS4_8TiledMMAINS4_8MMA_AtomIJNS4_4SM904GMMA26MMA_64x16x32_S32S8S8_SS_TNEEEENS4_6LayoutISC_NS5_IJNSA_ILi0EEESR_SR_EEEEENS5_IJNS4_10UnderscoreESU_SU_EEEEENS4_13SM90_TMA_LOADENS4_14ComposedLayoutINS4_7SwizzleILi3ELi4ELi3EEENS4_18smem_ptr_flag_bitsILi8EEENSQ_INS5_IJNSA_ILi8EEESH_EEENS5_IJSH_SB_EEEEEEEvNS4_8identityESX_S17_vS18_EENS_8epilogue10collective6detail29Sm90TmaWarpSpecializedAdapterINS1B_15DefaultEpilogueIaSJ_SJ_NS1A_6thread17LinearCombinationIaLi1EiiLNS1F_9ScaleType4KindE0ELNS_15FloatRoundStyleE2EaEENS1_15EpilogueDefaultEEEEEvvEEEEvNT_6ParamsE:
[----:B------:R-:W0:Y:S01]  /*0000*/  LDC R1, c[0x0][0x28] ;  /* 0x00000a00ff017b82 */ /* 0x000e220000000800 */
[----:B------:R-:W1:Y:S01]  /*0010*/  S2R R4, SR_TID.X ;  /* 0x0000000000047919 */ /* 0x000e620000002100 */
[----:B------:R-:W-:Y:S01]  /*0020*/  ELECT P0, URZ, PT ;  /* 0x00000000003f782f */ /* 0x000fe20003800000 */
[----:B------:R-:W-:Y:S01]  /*0030*/  BSSY B0, `(.L_x_0) ;  /* 0x000000f000007945 */ /* 0x000fe20003800000 */
[--C-:B-1----:R-:W-:Y:S02]  /*0040*/  SHF.R.U32.HI R0, RZ, 0x5, R4.reuse ;  /* 0x00000005ff007819 */ /* 0x102fe40000011604 */
[----:B------:R-:W-:-:S03]  /*0050*/  SHF.R.U32.HI R5, RZ, 0x7, R4 ;  /* 0x00000007ff057819 */ /* 0x000fc60000011604 */
[----:B------:R-:W1:Y:S04]  /*0060*/  SHFL.IDX PT, R2, R0, RZ, 0x1f ;  /* 0x00001fff00027589 */ /* 0x000e6800000e0000 */
[----:B------:R2:W3:Y:S01]  /*0070*/  SHFL.IDX PT, R8, R5, RZ, 0x1f ;  /* 0x00001fff05087589 */ /* 0x0004e200000e0000 */
[----:B-1----:R-:W-:-:S13]  /*0080*/  ISETP.NE.OR P0, PT, R2, RZ, !P0 ;  /* 0x000000ff0200720c */ /* 0x002fda0004705670 */
[----:B0-23--:R-:W-:Y:S05]  /*0090*/  @P0 BRA `(.L_x_1) ;  /* 0x0000000000200947 */ /* 0x00dfea0003800000 */
[----:B------:R-:W-:Y:S02]  /*00a0*/  ULDC.64 UR4, c[0x0][0x198] ;  /* 0x0000660000047ab9 */ /* 0x000fe40000000a00 */
[----:B------:R-:W-:Y:S02]  /*00b0*/  UIADD3 UR6, UP0, UR4, 0xf0, URZ ;  /* 0x000000f004067890 */ /* 0x000fe4000ff1e03f */
[----:B------:R-:W-:Y:S02]  /*00c0*/  UIADD3 UR4, UP1, UR4, 0x1f0, URZ ;  /* 0x000001f004047890 */ /* 0x000fe4000ff3e03f */
[----:B------:R-:W-:Y:S02]  /*00d0*/  UIADD3.X UR7, URZ, UR5, URZ, UP0, !UPT ;  /* 0x000000053f077290 */ /* 0x000fe400087fe43f */
[----:B------:R-:W-:-:S07]  /*00e0*/  UIADD3.X UR5, URZ, UR5, URZ, UP1, !UPT ;  /* 0x000000053f057290 */ /* 0x000fce0008ffe43f */
[----:B------:R0:W-:Y:S02]  /*00f0*/  UTMACCTL.PF [UR6] ;  /* 0x00000000060079b9 */ /* 0x0001e40008040000 */
[----:B------:R0:W-:Y:S02]  /*0100*/  UTMACCTL.PF [UR4] ;  /* 0x00000000040079b9 */ /* 0x0001e40008040000 */
[----:B0-----:R-:W-:Y:S01]  /*0110*/  NOP ;  /* 0x0000000000007918 */ /* 0x001fe20000000000 */
.L_x_1:
[----:B------:R-:W-:Y:S05]  /*0120*/  BSYNC B0 ;  /* 0x0000000000007941 */ /* 0x000fea0003800000 */
.L_x_0:
[----:B------:R-:W0:Y:S02]  /*0130*/  SHFL.IDX PT, R3, R0, RZ, 0x1f ;  /* 0x00001fff00037589 */ /* 0x000e2400000e0000 */
[----:B0-----:R-:W-:-:S13]  /*0140*/  ISETP.NE.AND P0, PT, R3, RZ, PT ;  /* 0x000000ff0300720c */ /* 0x001fda0003f05270 */
[----:B------:R-:W-:Y:S05]  /*0150*/  @P0 BRA `(.L_x_2) ;  /* 0x0000000000f40947 */ /* 0x000fea0003800000 */
[----:B------:R-:W-:Y:S01]  /*0160*/  ELECT P0, URZ, PT ;  /* 0x00000000003f782f */ /* 0x000fe20003800000 */
[----:B------:R-:W-:-:S12]  /*0170*/  BSSY B0, `(.L_x_2) ;  /* 0x000003b000007945 */ /* 0x000fd80003800000 */
[----:B------:R-:W-:Y:S05]  /*0180*/  @!P0 BRA `(.L_x_3) ;  /* 0x0000000000e48947 */ /* 0x000fea0003800000 */
[----:B------:R-:W0:Y:S01]  /*0190*/  S2UR UR8, SR_CgaCtaId ;  /* 0x00000000000879c3 */ /* 0x000e220000008800 */
[----:B------:R-:W-:Y:S01]  /*01a0*/  UMOV UR4, 0x400 ;  /* 0x0000040000047882 */ /* 0x000fe20000000000 */
[----:B------:R-:W-:Y:S01]  /*01b0*/  UMOV UR5, 0x1 ;  /* 0x0000000100057882 */ /* 0x000fe20000000000 */
[----:B------:R-:W-:Y:S02]  /*01c0*/  UMOV UR6, 0x80 ;  /* 0x0000008000067882 */ /* 0x000fe40000000000 */
[----:B------:R-:W-:-:S04]  /*01d0*/  UIADD3 UR6, -UR6, 0x100000, URZ ;  /* 0x0010000006067890 */ /* 0x000fc8000fffe13f */
[----:B------:R-:W-:Y:S02]  /*01e0*/  USHF.L.U32 UR7, UR6, 0xb, URZ ;  /* 0x0000000b06077899 */ /* 0x000fe4000800063f */
[----:B------:R-:W-:Y:S02]  /*01f0*/  USHF.L.U32 UR6, UR6, 0x1, URZ ;  /* 0x0000000106067899 */ /* 0x000fe4000800063f */
[----:B0-----:R-:W-:Y:S02]  /*0200*/  ULEA UR8, UR8, UR4, 0x18 ;  /* 0x0000000408087291 */ /* 0x001fe4000f8ec03f */
[----:B------:R-:W-:-:S04]  /*0210*/  UIADD3 UR4, -UR5, 0x100000, URZ ;  /* 0x0010000005047890 */ /* 0x000fc8000fffe13f */
[----:B------:R-:W-:Y:S02]  /*0220*/  USHF.L.U32 UR5, UR4, 0xb, URZ ;  /* 0x0000000b04057899 */ /* 0x000fe4000800063f */
[----:B------:R-:W-:Y:S01]  /*0230*/  USHF.L.U32 UR4, UR4, 0x1, URZ ;  /* 0x0000000104047899 */ /* 0x000fe2000800063f */
[----:B------:R-:W0:Y:S11]  /*0240*/  FENCE.VIEW.ASYNC.S ;  /* 0x00000000000073c6 */ /* 0x000e360000000000 */
[----:B0-----:R0:W1:Y:S01]  /*0250*/  SYNCS.EXCH.64 URZ, [UR8], UR4 ;  /* 0x00000004083f75b2 */ /* 0x0010620008000100 */
[----:B------:R0:W2:Y:S01]  /*0260*/  SYNCS.EXCH.64 URZ, [UR8+0xb0], UR6 ;  /* 0x0000b006083f75b2 */ /* 0x0000a20008000100 */
[----:B------:R0:W3:Y:S01]  /*0270*/  SYNCS.EXCH.64 URZ, [UR8+0x8], UR4 ;  /* 0x00000804083f75b2 */ /* 0x0000e20008000100 */
[----:B------:R0:W4:Y:S01]  /*0280*/  SYNCS.EXCH.64 URZ, [UR8+0xb8], UR6 ;  /* 0x0000b806083f75b2 */ /* 0x0001220008000100 */
[----:B------:R0:W0:Y:S01]  /*0290*/  SYNCS.EXCH.64 URZ, [UR8+0x10], UR4 ;  /* 0x00001004083f75b2 */ /* 0x0000220008000100 */
        /* <DEDUP_REMOVED lines=39> */
[----:B-1234-:R-:W-:Y:S01]  /*0510*/  NOP ;  /* 0x0000000000007918 */ /* 0x01efe20000000000 */
.L_x_3:
[----:B0-----:R-:W-:Y:S05]  /*0520*/  BSYNC B0 ;  /* 0x0000000000007941 */ /* 0x001fea0003800000 */
.L_x_2:
[----:B------:R-:W0:Y:S01]  /*0530*/  SHFL.IDX PT, R6, R0, RZ, 0x1f ;  /* 0x00001fff00067589 */ /* 0x000e2200000e0000 */
[----:B------:R-:W-:Y:S01]  /*0540*/  ELECT P0, URZ, PT ;  /* 0x00000000003f782f */ /* 0x000fe20003800000 */
[----:B------:R-:W-:Y:S01]  /*0550*/  NOP ;  /* 0x0000000000007918 */ /* 0x000fe20000000000 */
[----:B------:R-:W-:Y:S01]  /*0560*/  ELECT P1, URZ, PT ;  /* 0x00000000003f782f */ /* 0x000fe20003820000 */
[----:B------:R-:W1:Y:S01]  /*0570*/  SHFL.IDX PT, R3, R0, RZ, 0x1f ;  /* 0x00001fff00037589 */ /* 0x000e6200000e0000 */
[----:B------:R-:W-:Y:S01]  /*0580*/  UMOV UR4, 0x20 ;  /* 0x0000002000047882 */ /* 0x000fe20000000000 */
[----:B------:R-:W-:Y:S01]  /*0590*/  UMOV UR11, 0x80 ;  /* 0x00000080000b7882 */ /* 0x000fe20000000000 */
[----:B------:R-:W-:Y:S01]  /*05a0*/  NOP ;  /* 0x0000000000007918 */ /* 0x000fe20000000000 */
[----:B------:R-:W2:Y:S01]  /*05b0*/  SHFL.IDX PT, R5, R5, RZ, 0x1f ;  /* 0x00001fff05057589 */ /* 0x000ea200000e0000 */
[C---:B------:R-:W-:Y:S01]  /*05c0*/  VIADD R31, R8.reuse, 0xffffffff ;  /* 0xffffffff081f7836 */ /* 0x040fe20000000000 */
[----:B------:R-:W-:Y:S01]  /*05d0*/  ULDC.64 UR50, c[0x0][0x208] ;  /* 0x0000820000327ab9 */ /* 0x000fe20000000a00 */
[----:B------:R-:W-:-:S03]  /*05e0*/  ISETP.NE.AND P2, PT, R8, RZ, PT ;  /* 0x000000ff0800720c */ /* 0x000fc60003f45270 */
[----:B------:R-:W-:Y:S02]  /*05f0*/  ISETP.GE.U32.AND P3, PT, R31, 0x2, PT ;  /* 0x000000021f00780c */ /* 0x000fe40003f66070 */
[----:B0-----:R-:W-:Y:S02]  /*0600*/  ISETP.NE.OR P0, PT, R6, RZ, !P0 ;  /* 0x000000ff0600720c */ /* 0x001fe40004705670 */
[----:B-1----:R-:W-:Y:S02]  /*0610*/  ISETP.NE.OR P1, PT, R3, RZ, !P1 ;  /* 0x000000ff0300720c */ /* 0x002fe40004f25670 */
[----:B------:R-:W-:Y:S02]  /*0620*/  SHF.R.S32.HI R3, RZ, 0x1f, R2 ;  /* 0x0000001fff037819 */ /* 0x000fe40000011402 */
[----:B--2---:R-:W-:Y:S02]  /*0630*/  R2UR UR45, R5 ;  /* 0x00000000052d72ca */ /* 0x004fe400000e0000 */
[----:B------:R-:W-:-:S05]  /*0640*/  LEA.HI R3, R3, R2, RZ, 0x2 ;  /* 0x0000000203037211 */ /* 0x000fca00078f10ff */
[----:B------:R-:W-:Y:S01]  /*0650*/  VOTEU.ALL UP0, P0 ;  /* 0x00000000003f7886 */ /* 0x000fe20000000000 */
[----:B------:R-:W-:Y:S01]  /*0660*/  LOP3.LUT R3, R3, 0xfffffffc, RZ, 0xc0, !PT ;  /* 0xfffffffc03037812 */ /* 0x000fe200078ec0ff */
[----:B------:R-:W-:-:S03]  /*0670*/  VOTEU.ALL UP1, P1 ;  /* 0x00000000003f7886 */ /* 0x000fc60000820000 */
[----:B------:R-:W0:Y:S01]  /*0680*/  @!UP0 S2UR UR7, SR_CgaCtaId ;  /* 0x00000000000789c3 */ /* 0x000e220000008800 */
[----:B------:R-:W-:Y:S01]  /*0690*/  @!UP0 UMOV UR6, 0x400 ;  /* 0x0000040000068882 */ /* 0x000fe20000000000 */
[----:B------:R-:W-:-:S04]  /*06a0*/  @!UP0 UIADD3 UR4, -UR4, 0x100000, URZ ;  /* 0x0010000004048890 */ /* 0x000fc8000fffe13f */
[----:B------:R-:W-:Y:S02]  /*06b0*/  @!UP0 USHF.L.U32 UR5, UR4, 0xb, URZ ;  /* 0x0000000b04058899 */ /* 0x000fe4000800063f */
[----:B------:R-:W-:Y:S01]  /*06c0*/  @!UP0 USHF.L.U32 UR4, UR4, 0x1, URZ ;  /* 0x0000000104048899 */ /* 0x000fe2000800063f */
[----:B------:R-:W-:Y:S01]  /*06d0*/  IMAD.IADD R0, R2, 0x1, -R3 ;  /* 0x0000000102007824 */ /* 0x000fe200078e0a03 */
[----:B------:R-:W-:Y:S01]  /*06e0*/  @!UP1 UMOV UR9, 0x400 ;  /* 0x0000040000099882 */ /* 0x000fe20000000000 */
[----:B------:R-:W-:Y:S01]  /*06f0*/  VOTEU.ALL UP2, P1 ;  /* 0x00000000003f7886 */ /* 0x000fe20000840000 */
[----:B------:R-:W-:Y:S01]  /*0700*/  VOTEU.ALL UP3, P1 ;  /* 0x00000000003f7886 */ /* 0x000fe20000860000 */
[----:B------:R-:W-:Y:S01]  /*0710*/  VOTEU.ALL UP4, P1 ;  /* 0x00000000003f7886 */ /* 0x000fe20000880000 */
[----:B------:R-:W1:Y:S01]  /*0720*/  @!UP1 S2UR UR10, SR_CgaCtaId ;  /* 0x00000000000a99c3 */ /* 0x000e620000008800 */
[----:B------:R-:W-:Y:S01]  /*0730*/  VOTEU.ALL UP5, P1 ;  /* 0x00000000003f7886 */ /* 0x000fe200008a0000 */
[----:B------:R-:W-:-:S04]  /*0740*/  SHF.R.S32.HI R3, RZ, 0x1f, R4 ;  /* 0x0000001fff037819 */ /* 0x000fc80000011404 */
[----:B------:R-:W-:-:S04]  /*0750*/  LEA.HI R3, R3, R4, RZ, 0x7 ;  /* 0x0000000403037211 */ /* 0x000fc800078f38ff */
[----:B------:R-:W-:-:S05]  /*0760*/  LOP3.LUT R3, R3, 0xffffff80, RZ, 0xc0, !PT ;  /* 0xffffff8003037812 */ /* 0x000fca00078ec0ff */
[----:B------:R-:W-:Y:S01]  /*0770*/  IMAD.IADD R3, R4, 0x1, -R3 ;  /* 0x0000000104037824 */ /* 0x000fe200078e0a03 */
[----:B0-----:R-:W-:Y:S02]  /*0780*/  @!UP0 ULEA UR8, UR7, UR6, 0x18 ;  /* 0x0000000607088291 */ /* 0x001fe4000f8ec03f */
[----:B------:R-:W-:-:S04]  /*0790*/  @!UP1 UIADD3 UR6, -UR11, 0x100000, URZ ;  /* 0x001000000b069890 */ /* 0x000fc8000fffe13f */
[----:B------:R-:W-:Y:S02]  /*07a0*/  @!UP1 USHF.L.U32 UR7, UR6, 0xb, URZ ;  /* 0x0000000b06079899 */ /* 0x000fe4000800063f */
[----:B------:R-:W-:Y:S01]  /*07b0*/  @!UP1 USHF.L.U32 UR6, UR6, 0x1, URZ ;  /* 0x0000000106069899 */ /* 0x000fe2000800063f */
[----:B------:R-:W-:Y:S01]  /*07c0*/  VOTEU.ALL UP0, P0 ;  /* 0x00000000003f7886 */ /* 0x000fe20000000000 */
[----:B-1----:R-:W-:Y:S01]  /*07d0*/  @!UP1 ULEA UR9, UR10, UR9, 0x18 ;  /* 0x000000090a099291 */ /* 0x002fe2000f8ec03f */
[----:B------:R-:W-:Y:S02]  /*07e0*/  VOTEU.ALL UP1, P0 ;  /* 0x00000000003f7886 */ /* 0x000fe40000020000 */
[----:B------:R-:W-:Y:S01]  /*07f0*/  ULDC.64 UR10, c[0x0][0x598] ;  /* 0x00016600000a7ab9 */ /* 0x000fe20000000a00 */
[----:B------:R-:W-:Y:S01]  /*0800*/  ISETP.NE.AND P0, PT, R0, 0x3, PT ;  /* 0x000000030000780c */ /* 0x000fe20003f05270 */
[----:B------:R-:W0:Y:S02]  /*0810*/  FENCE.VIEW.ASYNC.S ;  /* 0x00000000000073c6 */ /* 0x000e240000000000 */
[----:B0-----:R0:W1:Y:S01]  /*0820*/  @!UP0 SYNCS.EXCH.64 URZ, [UR8+0x190], UR4 ;  /* 0x00019004083f85b2 */ /* 0x0010620008000100 */
[----:B------:R-:W-:-:S02]  /*0830*/  ISETP.NE.U32.AND P1, PT, RZ, UR10, PT ;  /* 0x0000000aff007c0c */ /* 0x000fc4000bf25070 */
[----:B------:R-:W-:Y:S02]  /*0840*/  ISETP.EQ.OR P0, PT, R0, RZ, !P0 ;  /* 0x000000ff0000720c */ /* 0x000fe40004702670 */
[----:B------:R-:W-:Y:S02]  /*0850*/  ISETP.NE.AND.EX P1, PT, RZ, UR11, PT, P1 ;  /* 0x0000000bff007c0c */ /* 0x000fe4000bf25310 */
[----:B------:R-:W-:-:S04]  /*0860*/  ISETP.EQ.AND P0, PT, R8, RZ, P0 ;  /* 0x000000ff0800720c */ /* 0x000fc80000702270 */
[----:B------:R-:W-:-:S04]  /*0870*/  SEL R16, RZ, 0x1, !P0 ;  /* 0x00000001ff107807 */ /* 0x000fc80004000000 */
[----:B------:R-:W-:Y:S01]  /*0880*/  SEL R16, R16, 0x2, P3 ;  /* 0x0000000210107807 */ /* 0x000fe20001800000 */
[----:B------:R0:W1:Y:S01]  /*0890*/  @!UP1 SYNCS.EXCH.64 URZ, [UR8+0x198], UR4 ;  /* 0x00019804083f95b2 */ /* 0x0000620008000100 */
[----:B------:R-:W-:Y:S01]  /*08a0*/  NOP ;  /* 0x0000000000007918 */ /* 0x000fe20000000000 */
[----:B------:R0:W1:Y:S01]  /*08b0*/  @!UP2 SYNCS.EXCH.64 URZ, [UR9+0x170], UR6 ;  /* 0x00017006093fa5b2 */ /* 0x0000620008000100 */
[----:B------:R0:W1:Y:S01]  /*08c0*/  @!UP3 SYNCS.EXCH.64 URZ, [UR9+0x178], UR6 ;  /* 0x00017806093fb5b2 */ /* 0x0000620008000100 */
[----:B------:R0:W1:Y:S01]  /*08d0*/  @!UP4 SYNCS.EXCH.64 URZ, [UR9+0x180], UR6 ;  /* 0x00018006093fc5b2 */ /* 0x0000620008000100 */
[----:B------:R0:W1:Y:S01]  /*08e0*/  @!UP5 SYNCS.EXCH.64 URZ, [UR9+0x188], UR6 ;  /* 0x00018806093fd5b2 */ /* 0x0000620008000100 */
[----:B------:R-:W-:Y:S01]  /*08f0*/  NOP ;  /* 0x0000000000007918 */ /* 0x000fe20000000000 */
[----:B-1----:R-:W-:Y:S06]  /*0900*/  BAR.SYNC.DEFER_BLOCKING 0x0 ;  /* 0x0000000000007b1d */ /* 0x002fec0000010000 */
[----:B0-----:R-:W-:Y:S05]  /*0910*/  @!P1 BRA `(.L_x_4) ;  /* 0x00000000001c9947 */ /* 0x001fea0003800000 */
[----:B------:R-:W0:Y:S02]  /*0920*/  LDC.64 R6, c[0x0][0x598] ;  /* 0x00016600ff067b82 */ /* 0x000e240000000a00 */
[----:B0-----:R-:W2:Y:S02]  /*0930*/  LDG.E.64 R6, desc[UR50][R6.64] ;  /* 0x0000003206067981 */ /* 0x001ea4000c1e1b00 */
[----:B--2---:R-:W-:-:S04]  /*0940*/  ISETP.NE.U32.AND P0, PT, R6, RZ, PT ;  /* 0x000000ff0600720c */ /* 0x004fc80003f05070 */
[----:B------:R-:W-:-:S13]  /*0950*/  ISETP.NE.AND.EX P0, PT, R7, RZ, PT, P0 ;  /* 0x000000ff0700720c */ /* 0x000fda0003f05300 */
[----:B------:R-:W-:Y:S05]  /*0960*/  @!P0 BRA `(.L_x_4) ;  /* 0x0000000000088947 */ /* 0x000fea0003800000 */
[----:B------:R1:W5:Y:S01]  /*0970*/  LD.E R33, desc[UR50][R6.64] ;  /* 0x0000003206217980 */ /* 0x000362000c101900 */
[----:B------:R-:W-:Y:S05]  /*0980*/  BRA `(.L_x_5) ;  /* 0x0000000000247947 */ /* 0x000fea0003800000 */
.L_x_4:
[----:B------:R-:W-:Y:S02]  /*0990*/  ULDC.64 UR4, c[0x0][0x588] ;  /* 0x0001620000047ab9 */ /* 0x000fe40000000a00 */
[----:B------:R-:W-:-:S04]  /*09a0*/  ISETP.NE.U32.AND P0, PT, RZ, UR4, PT ;  /* 0x00000004ff007c0c */ /* 0x000fc8000bf05070 */
[----:B------:R-:W-:-:S13]  /*09b0*/  ISETP.NE.AND.EX P0, PT, RZ, UR5, PT, P0 ;  /* 0x00000005ff007c0c */ /* 0x000fda000bf05300 */
[----:B------:R-:W-:Y:S05]  /*09c0*/  @!P0 BRA `(.L_x_6) ;  /* 0x00000000000c8947 */ /* 0x000fea0003800000 */
[----:B------:R-:W0:Y:S02]  /*09d0*/  LDC.64 R6, c[0x0][0x588] ;  /* 0x00016200ff067b82 */ /* 0x000e240000000a00 */
[----:B0-----:R0:W5:Y:S01]  /*09e0*/  LDG.E R33, desc[UR50][R6.64] ;  /* 0x0000003206217981 */ /* 0x001162000c1e1900 */
[----:B------:R-:W-:Y:S05]  /*09f0*/  BRA `(.L_x_5) ;  /* 0x0000000000087947 */ /* 0x000fea0003800000 */
.L_x_6:
[----:B------:R-:W-:Y:S02]  /*0a00*/  ULDC UR4, c[0x0][0x580] ;  /* 0x0001600000047ab9 */ /* 0x000fe40000000800 */
[----:B------:R-:W-:-:S07]  /*0a10*/  IMAD.U32 R33, RZ, RZ, UR4 ;  /* 0x00000004ff217e24 */ /* 0x000fce000f8e00ff */
.L_x_5:
[----:B------:R-:W-:Y:S02]  /*0a20*/  ULDC.64 UR4, c[0x0][0x5a0] ;  /* 0x0001680000047ab9 */ /* 0x000fe40000000a00 */
[----:B------:R-:W-:-:S04]  /*0a30*/  ISETP.NE.U32.AND P0, PT, RZ, UR4, PT ;  /* 0x00000004ff007c0c */ /* 0x000fc8000bf05070 */
[----:B------:R-:W-:-:S13]  /*0a40*/  ISETP.NE.AND.EX P0, PT, RZ, UR5, PT, P0 ;  /* 0x00000005ff007c0c */ /* 0x000fda000bf05300 */
[----:B------:R-:W-:Y:S05]  /*0a50*/  @!P0 BRA `(.L_x_7) ;  /* 0x00000000001c8947 */ /* 0x000fea0003800000 */
[----:B01----:R-:W0:Y:S02]  /*0a60*/  LDC.64 R6, c[0x0][0x5a0] ;  /* 0x00016800ff067b82 */ /* 0x003e240000000a00 */
[----:B0-----:R-:W2:Y:S02]  /*0a70*/  LDG.E.64 R6, desc[UR50][R6.64] ;  /* 0x0000003206067981 */ /* 0x001ea4000c1e1b00 */
[----:B--2---:R-:W-:-:S04]  /*0a80*/  ISETP.NE.U32.AND P0, PT, R6, RZ, PT ;  /* 0x000000ff0600720c */ /* 0x004fc80003f05070 */
[----:B------:R-:W-:-:S13]  /*0a90*/  ISETP.NE.AND.EX P0, PT, R7, RZ, PT, P0 ;  /* 0x000000ff0700720c */ /* 0x000fda0003f05300 */
[----:B------:R-:W-:Y:S05]  /*0aa0*/  @!P0 BRA `(.L_x_7) ;  /* 0x0000000000088947 */ /* 0x000fea0003800000 */
[----:B------:R3:W5:Y:S01]  /*0ab0*/  LD.E R34, desc[UR50][R6.64] ;  /* 0x0000003206227980 */ /* 0x000762000c101900 */
[----:B------:R-:W-:Y:S05]  /*0ac0*/  BRA `(.L_x_8) ;  /* 0x0000000000247947 */ /* 0x000fea0003800000 */
.L_x_7:
[----:B------:R-:W-:Y:S02]  /*0ad0*/  ULDC.64 UR4, c[0x0][0x590] ;  /* 0x0001640000047ab9 */ /* 0x000fe40000000a00 */
[----:B------:R-:W-:-:S04]  /*0ae0*/  ISETP.NE.U32.AND P0, PT, RZ, UR4, PT ;  /* 0x00000004ff007c0c */ /* 0x000fc8000bf05070 */
[----:B------:R-:W-:-:S13]  /*0af0*/  ISETP.NE.AND.EX P0, PT, RZ, UR5, PT, P0 ;  /* 0x00000005ff007c0c */ /* 0x000fda000bf05300 */
[----:B------:R-:W-:Y:S05]  /*0b00*/  @!P0 BRA `(.L_x_9) ;  /* 0x00000000000c8947 */ /* 0x000fea0003800000 */
[----:B------:R-:W2:Y:S02]  /*0b10*/  LDC.64 R34, c[0x0][0x590] ;  /* 0x00016400ff227b82 */ /* 0x000ea40000000a00 */
[----:B--2---:R2:W5:Y:S01]  /*0b20*/  LDG.E R34, desc[UR50][R34.64] ;  /* 0x0000003222227981 */ /* 0x004562000c1e1900 */
[----:B------:R-:W-:Y:S05]  /*0b30*/  BRA `(.L_x_8) ;  /* 0x0000000000087947 */ /* 0x000fea0003800000 */
.L_x_9:
[----:B------:R-:W-:Y:S02]  /*0b40*/  ULDC UR4, c[0x0][0x584] ;  /* 0x0001610000047ab9 */ /* 0x000fe40000000800 */
[----:B------:R-:W-:-:S07]  /*0b50*/  IMAD.U32 R34, RZ, RZ, UR4 ;  /* 0x00000004ff227e24 */ /* 0x000fce000f8e00ff */
.L_x_8:
[----:B------:R-:W4:Y:S01]  /*0b60*/  LDC R19, c[0x0][0x65c] ;  /* 0x00019700ff137b82 */ /* 0x000f220000000800 */
[----:B------:R-:W2:Y:S01]  /*0b70*/  S2R R14, SR_CTAID.Y ;  /* 0x00000000000e7919 */ /* 0x000ea20000002600 */
[----:B------:R-:W-:Y:S01]  /*0b80*/  ULDC UR4, c[0x0][0x28c] ;  /* 0x0000a30000047ab9 */ /* 0x000fe20000000800 */
[----:B------:R-:W-:Y:S01]  /*0b90*/  ISETP.NE.AND P0, PT, R8, 0x2, PT ;  /* 0x000000020800780c */ /* 0x000fe20003f05270 */
[----:B------:R-:W-:Y:S01]  /*0ba0*/  UIADD3 UR4, UR4, 0x7f, URZ ;  /* 0x0000007f04047890 */ /* 0x000fe2000fffe03f */
[----:B01-3--:R-:W0:Y:S01]  /*0bb0*/  S2R R6, SR_CTAID.X ;  /* 0x0000000000067919 */ /* 0x00be220000002500 */
[----:B------:R-:W-:Y:S01]  /*0bc0*/  IMAD.MOV.U32 R7, RZ, RZ, RZ ;  /* 0x000000ffff077224 */ /* 0x000fe200078e00ff */
[----:B------:R-:W-:Y:S01]  /*0bd0*/  UMOV UR38, URZ ;  /* 0x0000003f00267c82 */ /* 0x000fe20008000000 */
[----:B------:R-:W-:Y:S01]  /*0be0*/  USHF.R.S32.HI UR5, URZ, 0x1f, UR4 ;  /* 0x0000001f3f057899 */ /* 0x000fe20008011404 */
[----:B------:R-:W-:Y:S01]  /*0bf0*/  UMOV UR39, URZ ;  /* 0x0000003f00277c82 */ /* 0x000fe20008000000 */
[----:B------:R-:W-:-:S02]  /*0c00*/  ULDC.64 UR6, c[0x0][0x650] ;  /* 0x0001940000067ab9 */ /* 0x000fc40000000a00 */
[----:B------:R-:W-:-:S04]  /*0c10*/  ULEA.HI UR5, UR5, UR4, URZ, 0x7 ;  /* 0x0000000405057291 */ /* 0x000fc8000f8f383f */
[----:B------:R-:W-:Y:S01]  /*0c20*/  USHF.R.S32.HI UR40, URZ, 0x7, UR5 ;  /* 0x000000073f287899 */ /* 0x000fe20008011405 */
[----:B----4-:R-:W-:-:S04]  /*0c30*/  ISETP.NE.AND P1, PT, R19, 0x1, PT ;  /* 0x000000011300780c */ /* 0x010fc80003f25270 */
[----:B------:R-:W-:-:S09]  /*0c40*/  P2R R2, PR, RZ, 0x2 ;  /* 0x00000002ff027803 */ /* 0x000fd20000000000 */
[----:B------:R-:W0:Y:S01]  /*0c50*/  @P1 LDC R11, c[0x0][0x10] ;  /* 0x00000400ff0b1b82 */ /* 0x000e220000000800 */
[----:B--2---:R-:W-:Y:S02]  /*0c60*/  @P1 IMAD.MOV.U32 R8, RZ, RZ, R14 ;  /* 0x000000ffff081224 */ /* 0x004fe400078e000e */
[----:B------:R-:W-:Y:S02]  /*0c70*/  @P1 IMAD.MOV.U32 R9, RZ, RZ, RZ ;  /* 0x000000ffff091224 */ /* 0x000fe400078e00ff */
[----:B------:R-:W-:-:S03]  /*0c80*/  @P1 IMAD.MOV.U32 R17, RZ, RZ, RZ ;  /* 0x000000ffff111224 */ /* 0x000fc600078e00ff */
[----:B------:R-:W1:Y:S01]  /*0c90*/  @!P1 LDC R5, c[0x0][0xc] ;  /* 0x00000300ff059b82 */ /* 0x000e620000000800 */
[----:B------:R-:W-:Y:S01]  /*0ca0*/  ULDC UR36, c[0x0][0xc] ;  /* 0x0000030000247ab9 */ /* 0x000fe20000000800 */
[----:B------:R-:W-:Y:S02]  /*0cb0*/  ULDC UR37, c[0x0][0x10] ;  /* 0x0000040000257ab9 */ /* 0x000fe40000000800 */
[----:B------:R-:W-:-:S04]  /*0cc0*/  UIMAD.WIDE.U32 UR36, UR36, UR37, URZ ;  /* 0x00000025242472a5 */ /* 0x000fc8000f8e003f */
[----:B------:R-:W2:Y:S01]  /*0cd0*/  LDC R2, c[0x0][0x14] ;  /* 0x00000500ff027b82 */ /* 0x000ea20000000800 */
[----:B0-----:R-:W-:-:S04]  /*0ce0*/  @P1 IMAD.WIDE.U32 R10, R6, R11, R8 ;  /* 0x0000000b060a1225 */ /* 0x001fc800078e0008 */
[----:B------:R-:W-:Y:S02]  /*0cf0*/  @P1 IMAD.IADD R17, R11, 0x1, R17 ;  /* 0x000000010b111824 */ /* 0x000fe400078e0211 */
[----:B------:R-:W-:Y:S02]  /*0d00*/  @P1 IMAD.MOV.U32 R18, RZ, RZ, R10 ;  /* 0x000000ffff121224 */ /* 0x000fe400078e000a */
[----:B-1----:R-:W-:-:S04]  /*0d10*/  @!P1 IMAD.WIDE.U32 R8, R5, R14, R6 ;  /* 0x0000000e05089225 */ /* 0x002fc800078e0006 */
[----:B------:R-:W-:Y:S02]  /*0d20*/  @!P1 IMAD.MOV.U32 R18, RZ, RZ, R8 ;  /* 0x000000ffff129224 */ /* 0x000fe400078e0008 */
[----:B------:R-:W-:Y:S01]  /*0d30*/  @!P1 IMAD.MOV.U32 R17, RZ, RZ, R9 ;  /* 0x000000ffff119224 */ /* 0x000fe200078e0009 */
[----:B------:R-:W-:Y:S06]  /*0d40*/  @P0 BRA `(.L_x_10) ;  /* 0x0000000000300947 */ /* 0x000fec0003800000 */
[----:B------:R-:W-:Y:S01]  /*0d50*/  UISETP.GE.U32.AND UP0, UPT, UR40, 0x16, UPT ;  /* 0x000000162800788c */ /* 0x000fe2000bf06070 */
[----:B------:R-:W-:Y:S01]  /*0d60*/  IMAD.MOV.U32 R8, RZ, RZ, R18 ;  /* 0x000000ffff087224 */ /* 0x000fe200078e0012 */
[----:B------:R-:W-:Y:S01]  /*0d70*/  UIMAD.WIDE.U32 UR4, UR40, -0x45d1745d, URZ ;  /* 0xba2e8ba3280478a5 */ /* 0x000fe2000f8e003f */
[----:B------:R-:W-:Y:S01]  /*0d80*/  IMAD.MOV.U32 R9, RZ, RZ, R17 ;  /* 0x000000ffff097224 */ /* 0x000fe200078e0011 */
[----:B------:R-:W-:Y:S01]  /*0d90*/  UMOV UR39, URZ ;  /* 0x0000003f00277c82 */ /* 0x000fe20008000000 */
[C---:B--2---:R-:W-:Y:S01]  /*0da0*/  IMAD R17, R2.reuse, UR37, RZ ;  /* 0x0000002502117c24 */ /* 0x044fe2000f8e02ff */
[----:B------:R-:W-:Y:S01]  /*0db0*/  USHF.R.U32.HI UR4, URZ, 0x4, UR5 ;  /* 0x000000043f047899 */ /* 0x000fe20008011605 */
[----:B------:R-:W-:-:S03]  /*0dc0*/  IMAD.WIDE.U32 R8, R2, UR36, R8 ;  /* 0x0000002402087c25 */ /* 0x000fc6000f8e0008 */
[----:B------:R-:W-:Y:S01]  /*0dd0*/  UIMAD UR38, UR4, -0x16, UR40 ;  /* 0xffffffea042678a4 */ /* 0x000fe2000f8e0228 */
[----:B------:R-:W-:Y:S01]  /*0de0*/  IMAD.IADD R17, R9, 0x1, R17 ;  /* 0x0000000109117824 */ /* 0x000fe200078e0211 */
[----:B------:R-:W-:Y:S01]  /*0df0*/  @UP0 ULOP3.LUT UR39, UR4, 0x1, URZ, 0xc0, !UPT ;  /* 0x0000000104270892 */ /* 0x000fe2000f8ec03f */
[----:B------:R-:W-:-:S11]  /*0e00*/  IMAD.MOV.U32 R18, RZ, RZ, R8 ;  /* 0x000000ffff127224 */ /* 0x000fd600078e0008 */
.L_x_10:
[----:B------:R-:W-:Y:S01]  /*0e10*/  ISETP.GE.U32.AND P0, PT, R18, UR6, PT ;  /* 0x0000000612007c0c */ /* 0x000fe2000bf06070 */
[----:B------:R-:W-:Y:S01]  /*0e20*/  IMAD.MOV.U32 R32, RZ, RZ, -0x1 ;  /* 0xffffffffff207424 */ /* 0x000fe200078e00ff */
[----:B------:R-:W-:Y:S01]  /*0e30*/  PRMT R5, RZ, 0x7610, R5 ;  /* 0x00007610ff057816 */ /* 0x000fe20000000005 */
[----:B------:R-:W-:Y:S01]  /*0e40*/  IMAD.MOV.U32 R23, RZ, RZ, -0x1 ;  /* 0xffffffffff177424 */ /* 0x000fe200078e00ff */
[----:B------:R-:W-:Y:S01]  /*0e50*/  ISETP.GE.U32.AND.EX P0, PT, R17, UR7, PT, P0 ;  /* 0x0000000711007c0c */ /* 0x000fe2000bf06100 */
[----:B------:R-:W-:-:S12]  /*0e60*/  IMAD.MOV.U32 R22, RZ, RZ, -0x1 ;  /* 0xffffffffff167424 */ /* 0x000fd800078e00ff */
[----:B------:R-:W-:Y:S05]  /*0e70*/  @P0 BRA `(.L_x_11) ;  /* 0x0000000400640947 */ /* 0x000fea0003800000 */
[----:B------:R-:W0:Y:S01]  /*0e80*/  LDC.64 R20, c[0x0][0x628] ;  /* 0x00018a00ff147b82 */ /* 0x000e220000000a00 */
[----:B------:R-:W-:Y:S02]  /*0e90*/  IMAD.MOV.U32 R8, RZ, RZ, R18 ;  /* 0x000000ffff087224 */ /* 0x000fe400078e0012 */
[----:B------:R-:W-:-:S05]  /*0ea0*/  IMAD.MOV.U32 R9, RZ, RZ, R17 ;  /* 0x000000ffff097224 */ /* 0x000fca00078e0011 */
[----:B------:R-:W1:Y:S08]  /*0eb0*/  LDC R22, c[0x0][0x630] ;  /* 0x00018c00ff167b82 */ /* 0x000e700000000800 */
[----:B------:R-:W3:Y:S01]  /*0ec0*/  LDC.64 R24, c[0x0][0x620] ;  /* 0x00018800ff187b82 */ /* 0x000ee20000000a00 */
[----:B0-----:R-:W-:-:S04]  /*0ed0*/  ISETP.NE.U32.AND P0, PT, R20, RZ, PT ;  /* 0x000000ff1400720c */ /* 0x001fc80003f05070 */
[----:B------:R-:W-:-:S13]  /*0ee0*/  ISETP.NE.AND.EX P0, PT, R21, RZ, PT, P0 ;  /* 0x000000ff1500720c */ /* 0x000fda0003f05300 */
[----:B-1-3--:R-:W-:Y:S05]  /*0ef0*/  @!P0 BRA `(.L_x_12) ;  /* 0x0000000000288947 */ /* 0x00afea0003800000 */
[----:B------:R-:W0:Y:S02]  /*0f00*/  LDC R5, c[0x0][0x634] ;  /* 0x00018d00ff057b82 */ /* 0x000e240000000800 */
[----:B0-----:R-:W-:-:S05]  /*0f10*/  IADD3 R5, P0, R18, R5, RZ ;  /* 0x0000000512057210 */ /* 0x001fca0007f1e0ff */
[----:B------:R-:W-:-:S04]  /*0f20*/  IMAD.X R15, RZ, RZ, R17, P0 ;  /* 0x000000ffff0f7224 */ /* 0x000fc800000e0611 */
[----:B------:R-:W-:-:S04]  /*0f30*/  IMAD.WIDE.U32 R8, R15, R20, RZ ;  /* 0x000000140f087225 */ /* 0x000fc800078e00ff */
[----:B------:R-:W-:-:S04]  /*0f40*/  IMAD.WIDE.U32 R10, P0, R5, R21, R8 ;  /* 0x00000015050a7225 */ /* 0x000fc80007800008 */
[----:B------:R-:W-:-:S04]  /*0f50*/  IMAD.WIDE.U32 R8, R5, R20, RZ ;  /* 0x0000001405087225 */ /* 0x000fc800078e00ff */
[----:B------:R-:W-:Y:S01]  /*0f60*/  IMAD.X R13, RZ, RZ, RZ, P0 ;  /* 0x000000ffff0d7224 */ /* 0x000fe200000e06ff */
[----:B------:R-:W-:Y:S01]  /*0f70*/  IADD3 RZ, P0, R9, R10, RZ ;  /* 0x0000000a09ff7210 */ /* 0x000fe20007f1e0ff */
[----:B------:R-:W-:-:S04]  /*0f80*/  IMAD.MOV.U32 R12, RZ, RZ, R11 ;  /* 0x000000ffff0c7224 */ /* 0x000fc800078e000b */
[----:B------:R-:W-:-:S08]  /*0f90*/  IMAD.WIDE.U32.X R8, R15, R21, R12, P0 ;  /* 0x000000150f087225 */ /* 0x000fd000000e040c */
.L_x_12:
[-CC-:B------:R-:W-:Y:S01]  /*0fa0*/  SHF.R.U64 R28, R8, R22.reuse, R9.reuse ;  /* 0x00000016081c7219 */ /* 0x180fe20000001209 */
[----:B------:R-:W0:Y:S01]  /*0fb0*/  LDC R12, c[0x0][0x618] ;  /* 0x00018600ff0c7b82 */ /* 0x000e220000000800 */
[----:B------:R-:W-:Y:S01]  /*0fc0*/  SHF.R.U32.HI R7, RZ, R22, R9 ;  /* 0x00000016ff077219 */ /* 0x000fe20000011609 */
[----:B------:R-:W-:Y:S01]  /*0fd0*/  IMAD.MOV.U32 R8, RZ, RZ, R18 ;  /* 0x000000ffff087224 */ /* 0x000fe200078e0012 */
[----:B------:R-:W-:Y:S01]  /*0fe0*/  IADD3 R11, P0, RZ, -R28, RZ ;  /* 0x8000001cff0b7210 */ /* 0x000fe20007f1e0ff */
[----:B------:R-:W-:Y:S01]  /*0ff0*/  IMAD.MOV.U32 R9, RZ, RZ, R17 ;  /* 0x000000ffff097224 */ /* 0x000fe200078e0011 */
[----:B------:R-:W-:Y:S01]  /*1000*/  I2FP.F32.U32 R5, R6 ;  /* 0x0000000600057245 */ /* 0x000fe20000201000 */
[----:B------:R-:W-:Y:S02]  /*1010*/  ULDC UR4, c[0x0][0x150] ;  /* 0x0000540000047ab9 */ /* 0x000fe40000000800 */
[----:B------:R-:W1:Y:S01]  /*1020*/  LDC.64 R26, c[0x0][0x640] ;  /* 0x00019000ff1a7b82 */ /* 0x000e620000000a00 */
[----:B------:R-:W-:-:S02]  /*1030*/  IMAD.X R13, RZ, RZ, ~R7, P0 ;  /* 0x000000ffff0d7224 */ /* 0x000fc400000e0e07 */
[----:B------:R-:W-:Y:S01]  /*1040*/  FMUL R5, R5, UR4 ;  /* 0x0000000405057c20 */ /* 0x000fe20008400000 */
[----:B------:R-:W-:Y:S01]  /*1050*/  IMAD.WIDE.U32 R8, R11, R24, R8 ;  /* 0x000000180b087225 */ /* 0x000fe200078e0008 */
[----:B------:R-:W-:-:S03]  /*1060*/  ULDC UR4, c[0x0][0x154] ;  /* 0x0000550000047ab9 */ /* 0x000fc60000000800 */
[----:B------:R-:W-:Y:S01]  /*1070*/  IMAD R10, R13, R24, RZ ;  /* 0x000000180d0a7224 */ /* 0x000fe200078e02ff */
[----:B------:R-:W3:Y:S01]  /*1080*/  LDC R7, c[0x0][0x144] ;  /* 0x00005100ff077b82 */ /* 0x000ee20000000800 */
[----:B------:R-:W4:Y:S02]  /*1090*/  F2I.U32.TRUNC.NTZ R5, R5 ;  /* 0x0000000500057305 */ /* 0x000f24000020f000 */
[----:B------:R-:W-:-:S04]  /*10a0*/  IMAD R11, R11, R25, R10 ;  /* 0x000000190b0b7224 */ /* 0x000fc800078e020a */
[----:B------:R-:W-:Y:S01]  /*10b0*/  IMAD.IADD R9, R9, 0x1, R11 ;  /* 0x0000000109097824 */ /* 0x000fe200078e020b */
[----:B------:R-:W2:Y:S04]  /*10c0*/  LDC R13, c[0x0][0x608] ;  /* 0x00018200ff0d7b82 */ /* 0x000ea80000000800 */
[----:B0-----:R-:W-:Y:S02]  /*10d0*/  SHF.R.U64 R29, R8, R12, R9 ;  /* 0x0000000c081d7219 */ /* 0x001fe40000001209 */
[----:B------:R-:W-:Y:S02]  /*10e0*/  I2FP.F32.U32 R8, R14 ;  /* 0x0000000e00087245 */ /* 0x000fe40000201000 */
[----:B------:R-:W0:Y:S01]  /*10f0*/  LDC R20, c[0x0][0x658] ;  /* 0x00019600ff147b82 */ /* 0x000e220000000800 */
[----:B-1----:R-:W-:Y:S01]  /*1100*/  ISETP.NE.U32.AND P0, PT, R26, RZ, PT ;  /* 0x000000ff1a00720c */ /* 0x002fe20003f05070 */
[----:B----4-:R-:W-:-:S02]  /*1110*/  IMAD.MOV R10, RZ, RZ, -R5 ;  /* 0x000000ffff0a7224 */ /* 0x010fc400078e0a05 */
[----:B------:R-:W-:Y:S01]  /*1120*/  FMUL R8, R8, UR4 ;  /* 0x0000000408087c20 */ /* 0x000fe20008400000 */
[----:B------:R-:W-:Y:S01]  /*1130*/  SHF.R.U32.HI R12, RZ, R12, R9 ;  /* 0x0000000cff0c7219 */ /* 0x000fe20000011609 */
[----:B------:R-:W-:Y:S01]  /*1140*/  IMAD.MOV.U32 R9, RZ, RZ, -0x1 ;  /* 0xffffffffff097424 */ /* 0x000fe200078e00ff */
[----:B------:R-:W-:Y:S01]  /*1150*/  ISETP.NE.AND.EX P0, PT, R27, RZ, PT, P0 ;  /* 0x000000ff1b00720c */ /* 0x000fe20003f05300 */
[----:B------:R1:W4:Y:S01]  /*1160*/  F2I.U32.TRUNC.NTZ R15, R8 ;  /* 0x00000008000f7305 */ /* 0x000322000020f000 */
[----:B------:R-:W1:Y:S01]  /*1170*/  LDC R21, c[0x0][0x148] ;  /* 0x00005200ff157b82 */ /* 0x000e620000000800 */
[----:B---3--:R-:W-:Y:S02]  /*1180*/  IMAD R5, R7, R10, R6 ;  /* 0x0000000a07057224 */ /* 0x008fe400078e0206 */
[----:B------:R-:W-:-:S05]  /*1190*/  IMAD.MOV.U32 R7, RZ, RZ, 0x1 ;  /* 0x00000001ff077424 */ /* 0x000fca00078e00ff */
[----:B------:R-:W3:Y:S01]  /*11a0*/  LDC R22, c[0x0][0x648] ;  /* 0x00019200ff167b82 */ /* 0x000ee20000000800 */
[-CC-:B--2---:R-:W-:Y:S02]  /*11b0*/  SHF.R.U64 R30, R29, R13.reuse, R12.reuse ;  /* 0x0000000d1d1e7219 */ /* 0x184fe4000000120c */
[----:B------:R-:W-:-:S05]  /*11c0*/  SHF.R.U32.HI R13, RZ, R13, R12 ;  /* 0x0000000dff0d7219 */ /* 0x000fca000001160c */
[----:B------:R-:W2:Y:S01]  /*11d0*/  LDC R25, c[0x0][0x638] ;  /* 0x00018e00ff197b82 */ /* 0x000ea20000000800 */
[-C--:B0-----:R-:W-:Y:S02]  /*11e0*/  SHF.L.U32 R6, R9, R20.reuse, RZ ;  /* 0x0000001409067219 */ /* 0x081fe400000006ff */
[-CC-:B------:R-:W-:Y:S02]  /*11f0*/  SHF.R.U64 R36, R30, R20.reuse, R13.reuse ;  /* 0x000000141e247219 */ /* 0x180fe4000000120d */
[-C--:B------:R-:W-:Y:S02]  /*1200*/  SHF.R.U32.HI R23, RZ, R20.reuse, R13 ;  /* 0x00000014ff177219 */ /* 0x080fe4000001160d */
[----:B------:R-:W-:Y:S01]  /*1210*/  SHF.L.U32 R12, R7, R20, RZ ;  /* 0x00000014070c7219 */ /* 0x000fe200000006ff */
[----:B------:R-:W0:Y:S01]  /*1220*/  LDC R32, c[0x0][0x610] ;  /* 0x00018400ff207b82 */ /* 0x000e220000000800 */
[----:B------:R-:W-:Y:S01]  /*1230*/  LOP3.LUT R13, RZ, R6, RZ, 0x33, !PT ;  /* 0x00000006ff0d7212 */ /* 0x000fe200078e33ff */
[----:B------:R-:W-:-:S02]  /*1240*/  IMAD.MOV.U32 R6, RZ, RZ, R36 ;  /* 0x000000ffff067224 */ /* 0x000fc400078e0024 */
[----:B------:R-:W-:-:S04]  /*1250*/  IMAD.MOV.U32 R7, RZ, RZ, R23 ;  /* 0x000000ffff077224 */ /* 0x000fc800078e0017 */
[----:B------:R-:W0:Y:S01]  /*1260*/  LDC R24, c[0x0][0x600] ;  /* 0x00018000ff187b82 */ /* 0x000e220000000800 */
[----:B-1--4-:R-:W-:Y:S05]  /*1270*/  @!P0 BRA `(.L_x_13) ;  /* 0x0000000000288947 */ /* 0x012fea0003800000 */
[----:B------:R-:W1:Y:S02]  /*1280*/  LDC R11, c[0x0][0x64c] ;  /* 0x00019300ff0b7b82 */ /* 0x000e640000000800 */
[----:B-1----:R-:W-:-:S05]  /*1290*/  IADD3 R11, P0, R11, R36, RZ ;  /* 0x000000240b0b7210 */ /* 0x002fca0007f1e0ff */
        /* <DEDUP_REMOVED lines=8> */
.L_x_13:
[----:B---3--:R-:W-:Y:S01]  /*1320*/  SHF.R.U64 R7, R6, R22, R7 ;  /* 0x0000001606077219 */ /* 0x008fe20000001207 */
[----:B0-----:R-:W-:Y:S01]  /*1330*/  VIADD R6, R24, 0xffffffff ;  /* 0xffffffff18067836 */ /* 0x001fe20000000000 */
[----:B------:R-:W-:Y:S01]  /*1340*/  LOP3.LUT R13, R30, R13, RZ, 0xc0, !PT ;  /* 0x0000000d1e0d7212 */ /* 0x000fe200078ec0ff */
[----:B------:R-:W-:Y:S02]  /*1350*/  IMAD.MOV R15, RZ, RZ, -R15 ;  /* 0x000000ffff0f7224 */ /* 0x000fe400078e0a0f */
[----:B------:R-:W-:Y:S01]  /*1360*/  IMAD.MOV R8, RZ, RZ, -R7 ;  /* 0x000000ffff087224 */ /* 0x000fe200078e0a07 */
[----:B------:R-:W-:Y:S01]  /*1370*/  LOP3.LUT R6, R29, R6, RZ, 0xc0, !PT ;  /* 0x000000061d067212 */ /* 0x000fe200078ec0ff */
[----:B------:R-:W-:Y:S02]  /*1380*/  IMAD R12, R12, R7, R13 ;  /* 0x000000070c0c7224 */ /* 0x000fe400078e020d */
[----:B------:R-:W-:Y:S02]  /*1390*/  @P1 IMAD R5, R21, R15, R14 ;  /* 0x0000000f15051224 */ /* 0x000fe400078e020e */
[----:B--2---:R-:W-:-:S02]  /*13a0*/  IMAD R7, R8, R25, R36 ;  /* 0x0000001908077224 */ /* 0x004fc400078e0224 */
[----:B------:R-:W-:Y:S02]  /*13b0*/  IMAD R32, R12, R32, R5 ;  /* 0x000000200c207224 */ /* 0x000fe400078e0205 */
[----:B------:R-:W-:Y:S02]  /*13c0*/  IMAD R7, R7, R24, R6 ;  /* 0x0000001807077224 */ /* 0x000fe400078e0206 */
[----:B------:R-:W-:Y:S02]  /*13d0*/  IMAD.MOV.U32 R5, RZ, RZ, 0x1 ;  /* 0x00000001ff057424 */ /* 0x000fe400078e00ff */
[----:B------:R-:W-:Y:S01]  /*13e0*/  IMAD.MOV.U32 R22, RZ, RZ, R28 ;  /* 0x000000ffff167224 */ /* 0x000fe200078e001c */
[----:B------:R-:W-:Y:S02]  /*13f0*/  SEL R23, R7, R32, !P1 ;  /* 0x0000002007177207 */ /* 0x000fe40004800000 */
[----:B------:R-:W-:-:S07]  /*1400*/  SEL R32, R32, R7, !P1 ;  /* 0x0000000720207207 */ /* 0x000fce0004800000 */
.L_x_11:
[----:B------:R-:W-:Y:S05]  /*1410*/  @!P2 BRA `(.L_x_14) ;  /* 0x0000001c0094a947 */ /* 0x000fea0003800000 */
[----:B------:R-:W-:-:S13]  /*1420*/  ISETP.GT.U32.AND P0, PT, R31, 0x1, PT ;  /* 0x000000011f00780c */ /* 0x000fda0003f04070 */
[----:B------:R-:W-:Y:S05]  /*1430*/  @P0 EXIT ;  /* 0x000000000000094d */ /* 0x000fea0003800000 */
.L_x_15:
[----:B------:R-:W-:-:S08]  /*1440*/  NOP ;  /* 0x0000000000007918 */ /* 0x000fd00000000000 */
[----:B------:R-:W0:Y:S02]  /*1450*/  USETMAXREG.TRY_ALLOC.CTAPOOL UP0, 0xe8 ;  /* 0x000000e8000079c8 */ /* 0x000e240008000600 */
[----:B0-----:R-:W-:-:S13]  /*1460*/  PLOP3.LUT P0, PT, PT, PT, UP0, 0x80, 0x0 ;  /* 0x000000000000781c */ /* 0x001fda0003f0f008 */
[----:B------:R-:W-:Y:S05]  /*1470*/  @!P0 BRA `(.L_x_15) ;  /* 0xfffffffc00f08947 */ /* 0x000fea000383ffff */
[----:B------:R-:W-:-:S13]  /*1480*/  LOP3.LUT P0, RZ, R5, 0xff, RZ, 0xc0, !PT ;  /* 0x000000ff05ff7812 */ /* 0x000fda000780c0ff */
[----:B------:R-:W-:Y:S05]  /*1490*/  @!P0 EXIT ;  /* 0x000000000000894d */ /* 0x000fea0003800000 */
[----:B------:R-:W0:Y:S01]  /*14a0*/  S2UR UR4, SR_CgaCtaId ;  /* 0x00000000000479c3 */ /* 0x000e220000008800 */
[----:B------:R-:W-:Y:S01]  /*14b0*/  SHF.R.S32.HI R0, RZ, 0x1f, R3 ;  /* 0x0000001fff007819 */ /* 0x000fe20000011403 */
[----:B------:R-:W-:Y:S01]  /*14c0*/  UIADD3 UR5, UR45, -0x1, URZ ;  /* 0xffffffff2d057890 */ /* 0x000fe2000fffe03f */
[----:B------:R-:W-:Y:S01]  /*14d0*/  LOP3.LUT R45, R16, 0x1, RZ, 0xfc, !PT ;  /* 0x00000001102d7812 */ /* 0x000fe200078efcff */
[----:B------:R-:W-:Y:S01]  /*14e0*/  UMOV UR42, 0x400 ;  /* 0x00000400002a7882 */ /* 0x000fe20000000000 */
[CC--:B------:R-:W-:Y:S01]  /*14f0*/  LEA.HI R4, R0.reuse, R3.reuse, RZ, 0x2 ;  /* 0x0000000300047211 */ /* 0x0c0fe200078f10ff */
[----:B------:R-:W-:Y:S01]  /*1500*/  UISETP.LT.AND UP0, UPT, UR40, 0x1, UPT ;  /* 0x000000012800788c */ /* 0x000fe2000bf01270 */
[----:B------:R-:W-:Y:S01]  /*1510*/  LEA.HI R0, R0, R3, RZ, 0x5 ;  /* 0x0000000300007211 */ /* 0x000fe200078f28ff */
[----:B------:R-:W-:Y:S01]  /*1520*/  USHF.L.U32 UR41, UR40, 0x1, URZ ;  /* 0x0000000128297899 */ /* 0x000fe2000800063f */
[--C-:B------:R-:W-:Y:S01]  /*1530*/  SHF.R.S32.HI R36, RZ, 0x2, R4.reuse ;  /* 0x00000002ff247819 */ /* 0x100fe20000011404 */
[----:B------:R-:W-:Y:S01]  /*1540*/  USEL UR44, UR40, 0x1, UP0 ;  /* 0x00000001282c7887 */ /* 0x000fe20008000000 */
[----:B------:R-:W-:Y:S01]  /*1550*/  SHF.R.S32.HI R5, RZ, 0x1f, R4 ;  /* 0x0000001fff057819 */ /* 0x000fe20000011404 */
[----:B------:R-:W-:Y:S01]  /*1560*/  UISETP.NE.AND UP0, UPT, UR5, URZ, UPT ;  /* 0x0000003f0500728c */ /* 0x000fe2000bf05270 */
[----:B------:R-:W-:Y:S01]  /*1570*/  LOP3.LUT R4, R4, 0xfffffffc, RZ, 0xc0, !PT ;  /* 0xfffffffc04047812 */ /* 0x000fe200078ec0ff */
[----:B------:R-:W-:Y:S01]  /*1580*/  UIADD3 UR44, -UR44, UR40, URZ ;  /* 0x000000282c2c7290 */ /* 0x000fe2000fffe13f */
[----:B------:R-:W-:Y:S01]  /*1590*/  LEA.HI R5, R5, R36, RZ, 0x3 ;  /* 0x0000002405057211 */ /* 0x000fe200078f18ff */
[----:B------:R-:W-:-:S02]  /*15a0*/  USEL UR7, URZ, 0x1, UP0 ;  /* 0x000000013f077887 */ /* 0x000fc40008000000 */
[----:B------:R-:W-:Y:S01]  /*15b0*/  IMAD.IADD R35, R3, 0x1, -R4 ;  /* 0x0000000103237824 */ /* 0x000fe200078e0a04 */
[----:B------:R-:W-:-:S03]  /*15c0*/  LOP3.LUT R5, R5, 0xfffffff8, RZ, 0xc0, !PT ;  /* 0xfffffff805057812 */ /* 0x000fc600078ec0ff */
[----:B------:R-:W-:Y:S01]  /*15d0*/  IMAD.U32 R46, RZ, RZ, UR7 ;  /* 0x00000007ff2e7e24 */ /* 0x000fe2000f8e00ff */
[----:B0-----:R-:W-:Y:S01]  /*15e0*/  ULEA UR42, UR4, UR42, 0x18 ;  /* 0x0000002a042a7291 */ /* 0x001fe2000f8ec03f */
[----:B------:R-:W-:Y:S01]  /*15f0*/  IMAD.IADD R36, R36, 0x1, -R5 ;  /* 0x0000000124247824 */ /* 0x000fe200078e0a05 */
[----:B------:R-:W-:Y:S01]  /*1600*/  USHF.L.U32 UR4, UR5, 0x3, URZ ;  /* 0x0000000305047899 */ /* 0x000fe2000800063f */
[----:B------:R-:W-:Y:S01]  /*1610*/  SHF.R.S32.HI R5, RZ, 0x5, R0 ;  /* 0x00000005ff057819 */ /* 0x000fe20000011400 */
[----:B------:R-:W-:Y:S02]  /*1620*/  UIADD3 UR5, UR42, 0x2c280, URZ ;  /* 0x0002c2802a057890 */ /* 0x000fe4000fffe03f */
[----:B------:R-:W-:Y:S01]  /*1630*/  ULOP3.LUT UR4, UR4, 0x8, URZ, 0xc0, !UPT ;  /* 0x0000000804047892 */ /* 0x000fe2000f8ec03f */
[--C-:B------:R-:W-:Y:S01]  /*1640*/  SHF.R.S32.HI R37, RZ, 0x1f, R36.reuse ;  /* 0x0000001fff257819 */ /* 0x100fe20000011424 */
[----:B------:R-:W-:Y:S01]  /*1650*/  UIADD3 UR6, UR42, 0x280, URZ ;  /* 0x000002802a067890 */ /* 0x000fe2000fffe03f */
[----:B------:R-:W-:Y:S01]  /*1660*/  IMAD R38, R5, -0x10, -R36 ;  /* 0xfffffff005267824 */ /* 0x000fe200078e0a24 */
[----:B------:R-:W-:-:S02]  /*1670*/  USHF.R.U32.HI UR5, URZ, 0x4, UR5 ;  /* 0x000000043f057899 */ /* 0x000fc40008011605 */
[----:B------:R-:W-:Y:S01]  /*1680*/  USHF.R.U32.HI UR6, URZ, 0x4, UR6 ;  /* 0x000000043f067899 */ /* 0x000fe20008011606 */
[----:B------:R-:W-:Y:S01]  /*1690*/  IMAD.WIDE R36, R5, 0x10, R36 ;  /* 0x0000001005247825 */ /* 0x000fe200078e0224 */
[----:B------:R-:W-:Y:S02]  /*16a0*/  ULOP3.LUT UR46, UR4, 0x8, URZ, 0x3c, !UPT ;  /* 0x00000008042e7892 */ /* 0x000fe4000f8e3c3f */
[----:B------:R-:W-:Y:S02]  /*16b0*/  ULOP3.LUT UR47, UR4, 0x18, URZ, 0x3c, !UPT ;  /* 0x00000018042f7892 */ /* 0x000fe4000f8e3c3f */
[----:B------:R-:W-:Y:S01]  /*16c0*/  UIADD3 UR43, UR42, 0x170, URZ ;  /* 0x000001702a2b7890 */ /* 0x000fe2000fffe03f */
[----:B------:R-:W-:Y:S01]  /*16d0*/  ULDC UR4, c[0x0][0x284] ;  /* 0x0000a10000047ab9 */ /* 0x000fe20000000800 */
[----:B------:R-:W-:Y:S01]  /*16e0*/  ULOP3.LUT UR5, UR5, 0x3fff, URZ, 0xc0, !UPT ;  /* 0x00003fff05057892 */ /* 0x000fe2000f8ec03f */
[----:B------:R-:W-:Y:S01]  /*16f0*/  VIADD R38, R38, UR4 ;  /* 0x0000000426267c36 */ /* 0x000fe20008000000 */
[----:B------:R-:W-:-:S02]  /*1700*/  ULOP3.LUT UR6, UR6, 0x3fff, URZ, 0xc0, !UPT ;  /* 0x00003fff06067892 */ /* 0x000fc4000f8ec03f */
[----:B------:R-:W-:Y:S02]  /*1710*/  ULEA UR45, UR45, UR43, 0x3 ;  /* 0x0000002b2d2d7291 */ /* 0x000fe4000f8e183f */
[----:B------:R-:W-:Y:S02]  /*1720*/  ULOP3.LUT UR48, UR5, 0x10000, URZ, 0xfc, !UPT ;  /* 0x0001000005307892 */ /* 0x000fe4000f8efc3f */
[----:B------:R-:W-:-:S12]  /*1730*/  ULOP3.LUT UR49, UR6, 0x10000, URZ, 0xfc, !UPT ;  /* 0x0001000006317892 */ /* 0x000fd8000f8efc3f */
.L_x_55:
[----:B------:R-:W-:Y:S01]  /*1740*/  SHF.L.U32 R0, R46, 0x1f, RZ ;  /* 0x0000001f2e007819 */ /* 0x000fe200000006ff */
[----:B------:R-:W-:Y:S02]  /*1750*/  ULDC UR4, c[0x0][0x28c] ;  /* 0x0000a30000047ab9 */ /* 0x000fe40000000800 */
[----:B------:R-:W-:Y:S01]  /*1760*/  ISETP.LT.AND P1, PT, RZ, UR4, PT ;  /* 0x00000004ff007c0c */ /* 0x000fe2000bf21270 */
[----:B0-----:R-:W0:Y:S02]  /*1770*/  SYNCS.PHASECHK.TRANS64.TRYWAIT P0, [UR45+-0x8], R0 ;  /* 0xfffff800ff0075a7 */ /* 0x001e24000800016d */
[----:B0--34-:R-:W-:Y:S10]  /*1780*/  @!P0 BRA `(.L_x_16) ;  /* 0x0000003400388947 */ /* 0x019ff40003800000 */
.L_x_95:
[----:B------:R-:W-:Y:S05]  /*1790*/  @P1 BRA `(.L_x_17) ;  /* 0x0000000000401947 */ /* 0x000fea0003800000 */
[----:B0-----:R-:W-:Y:S01]  /*17a0*/  MOV R0, 0x0 ;  /* 0x0000000000007802 */ /* 0x001fe20000000f00 */
[----:B------:R-:W-:Y:S01]  /*17b0*/  ULDC.64 UR4, c[0x4][0x68] ;  /* 0x01001a0000047ab9 */ /* 0x000fe20000000a00 */
[----:B------:R-:W-:Y:S01]  /*17c0*/  ULDC.64 UR6, c[0x4][0x8] ;  /* 0x0100020000067ab9 */ /* 0x000fe20000000a00 */
[----:B------:R-:W-:Y:S01]  /*17d0*/  IMAD.U32 R4, RZ, RZ, UR4 ;  /* 0x00000004ff047e24 */ /* 0x000fe2000f8e00ff */
[----:B------:R0:W1:Y:S01]  /*17e0*/  LDC.64 R14, c[0x4][R0] ;  /* 0x01000000000e7b82 */ /* 0x0000620000000a00 */
[----:B------:R-:W-:Y:S01]  /*17f0*/  IMAD.U32 R5, RZ, RZ, UR5 ;  /* 0x00000005ff057e24 */ /* 0x000fe2000f8e00ff */
[----:B------:R-:W-:Y:S01]  /*1800*/  ULDC.64 UR4, c[0x4][0x70] ;  /* 0x01001c0000047ab9 */ /* 0x000fe20000000a00 */
[----:B------:R-:W-:Y:S02]  /*1810*/  IMAD.U32 R10, RZ, RZ, UR6 ;  /* 0x00000006ff0a7e24 */ /* 0x000fe4000f8e00ff */
[----:B------:R-:W-:Y:S02]  /*1820*/  IMAD.U32 R6, RZ, RZ, UR4 ;  /* 0x00000004ff067e24 */ /* 0x000fe4000f8e00ff */
[----:B------:R-:W-:-:S02]  /*1830*/  IMAD.U32 R7, RZ, RZ, UR5 ;  /* 0x00000005ff077e24 */ /* 0x000fc4000f8e00ff */
[----:B------:R-:W-:Y:S02]  /*1840*/  IMAD.U32 R11, RZ, RZ, UR7 ;  /* 0x00000007ff0b7e24 */ /* 0x000fe4000f8e00ff */
[----:B------:R-:W-:Y:S02]  /*1850*/  IMAD.MOV.U32 R8, RZ, RZ, 0x1e1 ;  /* 0x000001e1ff087424 */ /* 0x000fe400078e00ff */
[----:B------:R-:W-:Y:S02]  /*1860*/  IMAD.MOV.U32 R12, RZ, RZ, 0x1 ;  /* 0x00000001ff0c7424 */ /* 0x000fe400078e00ff */
[----:B0-----:R-:W-:-:S07]  /*1870*/  IMAD.MOV.U32 R13, RZ, RZ, RZ ;  /* 0x000000ffff0d7224 */ /* 0x001fce00078e00ff */
[----:B------:R-:W-:-:S07]  /*1880*/  LEPC R20, `(.L_x_17) ;  /* 0x000000001014794e */ /* 0x000fce0000000000 */
[----:B-12--5:R-:W-:Y:S05]  /*1890*/  CALL.ABS.NOINC R14 ;  /* 0x000000000e007343 */ /* 0x026fea0003c00000 */
.L_x_17:
[----:B------:R-:W-:-:S13]  /*18a0*/  ISETP.NE.AND P0, PT, R45, 0x3, PT ;  /* 0x000000032d00780c */ /* 0x000fda0003f05270 */
[----:B------:R-:W-:Y:S05]  /*18b0*/  @!P0 BRA `(.L_x_18) ;  /* 0x0000000000048947 */ /* 0x000fea0003800000 */
[----:B------:R-:W-:Y:S01]  /*18c0*/  BPT.TRAP 0x1 ;  /* 0x000000040000795c */ /* 0x000fe20000300000 */
.L_x_18:
[----:B0-----:R-:W-:Y:S02]  /*18d0*/  IMAD.U32 R3, RZ, RZ, UR38 ;  /* 0x00000026ff037e24 */ /* 0x001fe4000f8e00ff */
[----:B------:R-:W-:-:S03]  /*18e0*/  IMAD.U32 R0, RZ, RZ, UR39 ;  /* 0x00000027ff007e24 */ /* 0x000fc6000f8e00ff */
[----:B------:R-:W-:Y:S02]  /*18f0*/  LEA R3, R3, UR42, 0x3 ;  /* 0x0000002a03037c11 */ /* 0x000fe4000f8e18ff */
[----:B------:R-:W-:-:S04]  /*1900*/  SHF.L.U32 R0, R0, 0x1f, RZ ;  /* 0x0000001f00007819 */ /* 0x000fc800000006ff */
[----:B------:R0:W1:Y:S01]  /*1910*/  SYNCS.PHASECHK.TRANS64.TRYWAIT P1, [R3+URZ], R0 ;  /* 0x00000000030075a7 */ /* 0x000062000802017f */
[----:B------:R-:W-:Y:S05]  /*1920*/  @!P0 BRA `(.L_x_19) ;  /* 0x0000000000048947 */ /* 0x000fea0003800000 */
[----:B------:R-:W-:Y:S01]  /*1930*/  BPT.TRAP 0x1 ;  /* 0x000000040000795c */ /* 0x000fe20000300000 */
.L_x_19:
[----:B-1----:R-:W-:Y:S05]  /*1940*/  @P1 BRA `(.L_x_20) ;  /* 0x0000000000081947 */ /* 0x002fea0003800000 */
[----:B------:R-:W1:Y:S02]  /*1950*/  SYNCS.PHASECHK.TRANS64.TRYWAIT P1, [R3+URZ], R0 ;  /* 0x00000000030075a7 */ /* 0x000e64000802017f */
[----:B-1----:R-:W-:Y:S05]  /*1960*/  @!P1 BRA `(.L_x_21) ;  /* 0x0000003000d89947 */ /* 0x002fea0003800000 */
.L_x_20:
[----:B------:R-:W-:Y:S05]  /*1970*/  WARPSYNC.ALL ;  /* 0x0000000000007948 */ /* 0x000fea0003800000 */
[----:B------:R-:W-:Y:S01]  /*1980*/  ULEA UR8, UR38, UR49, 0x9 ;  /* 0x0000003126087291 */ /* 0x000fe2000f8e483f */
[----:B------:R-:W-:Y:S01]  /*1990*/  WARPGROUP.ARRIVE ;  /* 0x00000000000079c5 */ /* 0x000fe20000000000 */
[----:B------:R-:W-:Y:S01]  /*19a0*/  ULEA UR9, UR38, UR48, 0x7 ;  /* 0x0000003026097291 */ /* 0x000fe2000f8e383f */
[----:B01----:R-:W-:Y:S01]  /*19b0*/  IMAD.U32 R0, RZ, RZ, UR44 ;  /* 0x0000002cff007e24 */ /* 0x003fe2000f8e00ff */
[----:B------:R-:W-:Y:S01]  /*19c0*/  UMOV UR5, 0x40000040 ;  /* 0x4000004000057882 */ /* 0x000fe20000000000 */
[----:B------:R-:W-:-:S02]  /*19d0*/  UMOV UR7, 0x40000040 ;  /* 0x4000004000077882 */ /* 0x000fc40000000000 */
[----:B------:R-:W-:Y:S01]  /*19e0*/  UMOV UR4, UR8 ;  /* 0x0000000800047c82 */ /* 0x000fe20008000000 */
[----:B------:R-:W-:Y:S01]  /*19f0*/  ISETP.GE.AND P1, PT, R0, 0x1, PT ;  /* 0x000000010000780c */ /* 0x000fe20003f26270 */
[----:B------:R-:W-:Y:S02]  /*1a00*/  UMOV UR6, UR9 ;  /* 0x0000000900067c82 */ /* 0x000fe40008000000 */
[----:B------:R-:W-:Y:S01]  /*1a10*/  IGMMA.64x16x32.S8.S8 R24, gdesc[UR4], RZ, !UPT, gsb0 ;  /* 0x00600000041879f1 */ /* 0x000fe2000c0410ff */
[----:B------:R-:W-:Y:S02]  /*1a20*/  UIADD3 UR4, UR8, 0x2, URZ ;  /* 0x0000000208047890 */ /* 0x000fe4000fffe03f */
[----:B------:R-:W-:Y:S01]  /*1a30*/  UIADD3 UR6, UR9, 0x2, URZ ;  /* 0x0000000209067890 */ /* 0x000fe2000fffe03f */
[----:B------:R-:W-:Y:S01]  /*1a40*/  UMOV UR5, 0x40000040 ;  /* 0x4000004000057882 */ /* 0x000fe20000000000 */
[----:B------:R-:W-:Y:S01]  /*1a50*/  UMOV UR7, 0x40000040 ;  /* 0x4000004000077882 */ /* 0x000fe20000000000 */
[----:B------:R-:W-:-:S02]  /*1a60*/  WARPGROUP.DEPBAR.LE gsb0, 0x0 ;  /* 0x00008000000079c5 */ /* 0x000fc40000010000 */
[----:B------:R-:W-:-:S06]  /*1a70*/  WARPGROUP.ARRIVE ;  /* 0x00000000000079c5 */ /* 0x000fcc0000000000 */
[----:B------:R-:W-:Y:S01]  /*1a80*/  IGMMA.64x16x32.S8.S8 R24, gdesc[UR4], R24, gsb0 ;  /* 0x00600000041879f1 */ /* 0x000fe20008041018 */
[----:B------:R-:W-:Y:S02]  /*1a90*/  UIADD3 UR4, UR8, 0x4, URZ ;  /* 0x0000000408047890 */ /* 0x000fe4000fffe03f */
[----:B------:R-:W-:Y:S01]  /*1aa0*/  UIADD3 UR6, UR9, 0x4, URZ ;  /* 0x0000000409067890 */ /* 0x000fe2000fffe03f */
[----:B------:R-:W-:Y:S01]  /*1ab0*/  UMOV UR5, 0x40000040 ;  /* 0x4000004000057882 */ /* 0x000fe20000000000 */
[----:B------:R-:W-:Y:S01]  /*1ac0*/  UMOV UR7, 0x40000040 ;  /* 0x4000004000077882 */ /* 0x000fe20000000000 */
[----:B------:R-:W-:Y:S02]  /*1ad0*/  WARPGROUP.DEPBAR.LE gsb0, 0x0 ;  /* 0x00008000000079c5 */ /* 0x000fe40000010000 */
        /* <DEDUP_REMOVED lines=8> */
[----:B------:R-:W-:Y:S03]  /*1b60*/  IGMMA.64x16x32.S8.S8 R24, gdesc[UR4], R24, gsb0 ;  /* 0x00600000041879f1 */ /* 0x000fe60008041018 */
[----:B------:R-:W-:Y:S02]  /*1b70*/  WARPGROUP.DEPBAR.LE gsb0, 0x0 ;  /* 0x00008000000079c5 */ /* 0x000fe40000010000 */
[----:B------:R-:W-:Y:S05]  /*1b80*/  @!P1 BRA `(.L_x_22) ;  /* 0x0000000400109947 */ /* 0x000fea0003800000 */
[----:B------:R-:W-:Y:S01]  /*1b90*/  UIADD3 UR4, UR38, 0x1, URZ ;  /* 0x0000000126047890 */ /* 0x000fe2000fffe03f */
[----:B------:R-:W-:Y:S01]  /*1ba0*/  IMAD.U32 R0, RZ, RZ, UR44 ;  /* 0x0000002cff007e24 */ /* 0x000fe2000f8e00ff */
[----:B------:R-:W-:Y:S02]  /*1bb0*/  UMOV UR9, UR38 ;  /* 0x0000002600097c82 */ /* 0x000fe40008000000 */
[----:B------:R-:W-:-:S04]  /*1bc0*/  UISETP.NE.AND UP0, UPT, UR4, 0x16, UPT ;  /* 0x000000160400788c */ /* 0x000fc8000bf05270 */
[----:B------:R-:W-:Y:S02]  /*1bd0*/  USEL UR5, URZ, 0x1, UP0 ;  /* 0x000000013f057887 */ /* 0x000fe40008000000 */
[----:B------:R-:W-:Y:S02]  /*1be0*/  USEL UR8, UR4, URZ, UP0 ;  /* 0x0000003f04087287 */ /* 0x000fe40008000000 */
[----:B------:R-:W-:-:S06]  /*1bf0*/  ULOP3.LUT UR5, UR39, UR5, URZ, 0x3c, !UPT ;  /* 0x0000000527057292 */ /* 0x000fcc000f8e3c3f */
[----:B------:R-:W-:-:S07]  /*1c00*/  IMAD.U32 R5, RZ, RZ, UR5 ;  /* 0x00000005ff057e24 */ /* 0x000fce000f8e00ff */
.L_x_29:
[----:B01----:R-:W-:Y:S05]  /*1c10*/  @!P0 BRA `(.L_x_23) ;  /* 0x0000000000048947 */ /* 0x003fea0003800000 */
[----:B------:R-:W-:Y:S01]  /*1c20*/  BPT.TRAP 0x1 ;  /* 0x000000040000795c */ /* 0x000fe20000300000 */
.L_x_23:
[----:B------:R-:W-:Y:S01]  /*1c30*/  ULEA UR4, UR8, UR42, 0x3 ;  /* 0x0000002a08047291 */ /* 0x000fe2000f8e183f */
[----:B------:R-:W-:-:S08]  /*1c40*/  SHF.L.U32 R3, R5, 0x1f, RZ ;  /* 0x0000001f05037819 */ /* 0x000fd000000006ff */
[----:B------:R0:W1:Y:S01]  /*1c50*/  SYNCS.PHASECHK.TRANS64.TRYWAIT P1, [UR4], R3 ;  /* 0x00000003ff0075a7 */ /* 0x0000620008020144 */
[----:B------:R-:W-:Y:S05]  /*1c60*/  @!P0 BRA `(.L_x_24) ;  /* 0x0000000000048947 */ /* 0x000fea0003800000 */
[----:B------:R-:W-:Y:S01]  /*1c70*/  BPT.TRAP 0x1 ;  /* 0x000000040000795c */ /* 0x000fe20000300000 */
.L_x_24:
[----:B-1----:R-:W-:Y:S05]  /*1c80*/  @P1 BRA `(.L_x_25) ;  /* 0x0000000000081947 */ /* 0x002fea0003800000 */
[----:B------:R-:W1:Y:S02]  /*1c90*/  SYNCS.PHASECHK.TRANS64.TRYWAIT P1, [UR4], R3 ;  /* 0x00000003ff0075a7 */ /* 0x000e640008020144 */
[----:B-1----:R-:W-:Y:S05]  /*1ca0*/  @!P1 BRA `(.L_x_26) ;  /* 0x00000030001c9947 */ /* 0x002fea0003800000 */
.L_x_25:
[----:B------:R-:W-:Y:S01]  /*1cb0*/  ULEA UR10, UR8, UR49, 0x9 ;  /* 0x00000031080a7291 */ /* 0x000fe2000f8e483f */
[----:B------:R-:W-:Y:S01]  /*1cc0*/  WARPGROUP.ARRIVE ;  /* 0x00000000000079c5 */ /* 0x000fe20000000000 */
[----:B------:R-:W-:Y:S01]  /*1cd0*/  ULEA UR11, UR8, UR48, 0x7 ;  /* 0x00000030080b7291 */ /* 0x000fe2000f8e383f */
[----:B------:R-:W-:Y:S01]  /*1ce0*/  UMOV UR5, 0x40000040 ;  /* 0x4000004000057882 */ /* 0x000fe20000000000 */
[----:B------:R-:W-:-:S03]  /*1cf0*/  UMOV UR7, 0x40000040 ;  /* 0x4000004000077882 */ /* 0x000fc60000000000 */
[----:B------:R-:W-:Y:S02]  /*1d00*/  UMOV UR4, UR10 ;  /* 0x0000000a00047c82 */ /* 0x000fe40008000000 */
[----:B------:R-:W-:Y:S02]  /*1d10*/  UMOV UR6, UR11 ;  /* 0x0000000b00067c82 */ /* 0x000fe40008000000 */
[----:B------:R-:W-:Y:S01]  /*1d20*/  IGMMA.64x16x32.S8.S8 R24, gdesc[UR4], R24, gsb0 ;  /* 0x00600000041879f1 */ /* 0x000fe20008041018 */
        /* <DEDUP_REMOVED lines=23> */
[----:B------:R-:W-:Y:S01]  /*1ea0*/  BPT.TRAP 0x1 ;  /* 0x000000040000795c */ /* 0x000fe20000300000 */
.L_x_27:
[----:B------:R-:W-:Y:S01]  /*1eb0*/  ULEA UR4, UR9, UR42, 0x3 ;  /* 0x0000002a09047291 */ /* 0x000fe2000f8e183f */
[----:B------:R-:W-:-:S03]  /*1ec0*/  ISETP.GT.U32.AND P1, PT, R16, 0x1, PT ;  /* 0x000000011000780c */ /* 0x000fc60003f24070 */
[----:B------:R-:W-:-:S04]  /*1ed0*/  UIADD3 UR4, UR4, 0xb0, URZ ;  /* 0x000000b004047890 */ /* 0x000fc8000fffe03f */
[----:B------:R-:W-:-:S09]  /*1ee0*/  UPRMT UR4, URZ, 0x654, UR4 ;  /* 0x000006543f047896 */ /* 0x000fd20008000004 */
[----:B------:R-:W-:Y:S01]  /*1ef0*/  SYNCS.ARRIVE.TRANS64.RED.A1T0 RZ, [UR4], RZ ;  /* 0x000000ffffff79a7 */ /* 0x000fe20008100404 */
[----:B------:R-:W-:Y:S05]  /*1f00*/  @P1 BRA `(.L_x_28) ;  /* 0x0000000000041947 */ /* 0x000fea0003800000 */
[----:B------:R-:W-:Y:S01]  /*1f10*/  BPT.TRAP 0x1 ;  /* 0x000000040000795c */ /* 0x000fe20000300000 */
.L_x_28:
[----:B------:R-:W-:Y:S01]  /*1f20*/  UIADD3 UR8, UR8, 0x1, URZ ;  /* 0x0000000108087890 */ /* 0x000fe2000fffe03f */
[C---:B------:R-:W-:Y:S01]  /*1f30*/  ISETP.GT.AND P1, PT, R0.reuse, 0x1, PT ;  /* 0x000000010000780c */ /* 0x040fe20003f24270 */
[----:B------:R-:W-:Y:S01]  /*1f40*/  UIADD3 UR9, UR9, 0x1, URZ ;  /* 0x0000000109097890 */ /* 0x000fe2000fffe03f */
[----:B------:R-:W-:Y:S01]  /*1f50*/  VIADD R0, R0, 0xffffffff ;  /* 0xffffffff00007836 */ /* 0x000fe20000000000 */
[----:B------:R-:W-:Y:S02]  /*1f60*/  UISETP.NE.AND UP0, UPT, UR8, 0x16, UPT ;  /* 0x000000160800788c */ /* 0x000fe4000bf05270 */
[----:B------:R-:W-:Y:S02]  /*1f70*/  UISETP.NE.AND UP1, UPT, UR9, 0x16, UPT ;  /* 0x000000160900788c */ /* 0x000fe4000bf25270 */
[----:B------:R-:W-:Y:S02]  /*1f80*/  USEL UR4, URZ, 0x1, UP0 ;  /* 0x000000013f047887 */ /* 0x000fe40008000000 */
[----:B------:R-:W-:-:S02]  /*1f90*/  USEL UR8, UR8, URZ, UP0 ;  /* 0x0000003f08087287 */ /* 0x000fc40008000000 */
[----:B------:R-:W-:Y:S02]  /*1fa0*/  USEL UR9, UR9, URZ, UP1 ;  /* 0x0000003f09097287 */ /* 0x000fe40008800000 */
[----:B------:R-:W-:Y:S01]  /*1fb0*/  LOP3.LUT R5, R5, UR4, RZ, 0x3c, !PT ;  /* 0x0000000405057c12 */ /* 0x000fe2000f8e3cff */
[----:B------:R-:W-:Y:S09]  /*1fc0*/  @P1 BRA `(.L_x_29) ;  /* 0xfffffffc00101947 */ /* 0x000ff2000383ffff */
.L_x_22:
[----:B------:R-:W3:Y:S01]  /*1fd0*/  LDC R0, c[0x0][0x28c] ;  /* 0x0000a300ff007b82 */ /* 0x000ee20000000800 */
[----:B01----:R-:W-:-:S04]  /*1fe0*/  IMAD.U32 R3, RZ, RZ, UR46 ;  /* 0x0000002eff037e24 */ /* 0x003fc8000f8e00ff */
[----:B------:R0:W-:Y:S01]  /*1ff0*/  SYNCS.ARRIVE.TRANS64.A1T0 RZ, [R3+UR43], RZ ;  /* 0x000000ff03ff79a7 */ /* 0x0001e2000810002b */
[----:B---3--:R-:W-:-:S13]  /*2000*/  ISETP.GE.AND P1, PT, R0, 0x1, PT ;  /* 0x000000010000780c */ /* 0x008fda0003f26270 */
[----:B0-----:R-:W-:Y:S05]  /*2010*/  @!P1 BRA `(.L_x_30) ;  /* 0x0000000000349947 */ /* 0x001fea0003800000 */
[----:B------:R-:W-:Y:S05]  /*2020*/  @!P0 BRA `(.L_x_31) ;  /* 0x0000000000048947 */ /* 0x000fea0003800000 */
[----:B------:R-:W-:Y:S01]  /*2030*/  BPT.TRAP 0x1 ;  /* 0x000000040000795c */ /* 0x000fe20000300000 */
.L_x_31:
[----:B------:R-:W-:Y:S01]  /*2040*/  UIADD3 UR6, UR44, UR38, URZ ;  /* 0x000000262c067290 */ /* 0x000fe2000fffe03f */
[----:B------:R-:W-:-:S03]  /*2050*/  ISETP.GT.U32.AND P0, PT, R16, 0x1, PT ;  /* 0x000000011000780c */ /* 0x000fc60003f04070 */
[----:B------:R-:W-:-:S04]  /*2060*/  UIMAD.WIDE.U32 UR4, UR6, -0x45d1745d, URZ ;  /* 0xba2e8ba3060478a5 */ /* 0x000fc8000f8e003f */
[----:B------:R-:W-:-:S04]  /*2070*/  USHF.R.U32.HI UR4, URZ, 0x4, UR5 ;  /* 0x000000043f047899 */ /* 0x000fc80008011605 */
[----:B------:R-:W-:-:S04]  /*2080*/  UIMAD UR6, UR4, -0x16, UR6 ;  /* 0xffffffea040678a4 */ /* 0x000fc8000f8e0206 */
[----:B------:R-:W-:-:S04]  /*2090*/  ULEA UR6, UR6, UR42, 0x3 ;  /* 0x0000002a06067291 */ /* 0x000fc8000f8e183f */
[----:B------:R-:W-:-:S04]  /*20a0*/  UIADD3 UR6, UR6, 0xb0, URZ ;  /* 0x000000b006067890 */ /* 0x000fc8000fffe03f */
[----:B------:R-:W-:-:S09]  /*20b0*/  UPRMT UR6, URZ, 0x654, UR6 ;  /* 0x000006543f067896 */ /* 0x000fd20008000006 */
[----:B------:R-:W-:Y:S01]  /*20c0*/  SYNCS.ARRIVE.TRANS64.RED.A1T0 RZ, [UR6], RZ ;  /* 0x000000ffffff79a7 */ /* 0x000fe20008100406 */
[----:B------:R-:W-:Y:S05]  /*20d0*/  @P0 BRA `(.L_x_30) ;  /* 0x0000000000040947 */ /* 0x000fea0003800000 */
[----:B------:R-:W-:Y:S01]  /*20e0*/  BPT.TRAP 0x1 ;  /* 0x000000040000795c */ /* 0x000fe20000300000 */
.L_x_30:
[----:B------:R-:W-:Y:S01]  /*20f0*/  SHF.L.U32 R0, R46, 0x1f, RZ ;  /* 0x0000001f2e007819 */ /* 0x000fe200000006ff */
[----:B------:R-:W-:Y:S01]  /*2100*/  UIADD3 UR38, UR41, UR38, URZ ;  /* 0x0000002629267290 */ /* 0x000fe2000fffe03f */
[----:B------:R-:W0:Y:S01]  /*2110*/  LDC R20, c[0x0][0x288] ;  /* 0x0000a200ff147b82 */ /* 0x000e220000000800 */
[----:B------:R-:W-:Y:S01]  /*2120*/  UISETP.GE.U32.AND UP1, UPT, UR41, 0x16, UPT ;  /* 0x000000162900788c */ /* 0x000fe2000bf26070 */
[----:B------:R-:W-:Y:S01]  /*2130*/  IMAD.SHL.U32 R6, R35, 0x2, RZ ;  /* 0x0000000223067824 */ /* 0x000fe200078e00ff */
[----:B------:R-:W-:Y:S02]  /*2140*/  UISETP.GT.U32.AND UP0, UPT, UR38, 0x15, UPT ;  /* 0x000000152600788c */ /* 0x000fe4000bf04070 */
[----:B------:R-:W-:Y:S02]  /*2150*/  UIMAD.WIDE.U32 UR4, UR38, -0x45d1745d, URZ ;  /* 0xba2e8ba3260478a5 */ /* 0x000fe4000f8e003f */
[----:B------:R-:W-:Y:S01]  /*2160*/  UISETP.LT.U32.AND UP0, UPT, UR41, 0x16, UP0 ;  /* 0x000000162900788c */ /* 0x000fe20008701070 */
[----:B------:R-:W1:Y:S01]  /*2170*/  SYNCS.PHASECHK.TRANS64.TRYWAIT P0, [UR45+0x8], R0 ;  /* 0x00000800ff0075a7 */ /* 0x000e62000800016d */
[----:B------:R-:W-:Y:S01]  /*2180*/  USHF.R.U32.HI UR4, URZ, 0x4, UR5 ;  /* 0x000000043f047899 */ /* 0x000fe20008011605 */
[----:B------:R-:W-:Y:S01]  /*2190*/  SHF.R.S32.HI R7, RZ, 0x1f, R6 ;  /* 0x0000001fff077819 */ /* 0x000fe20000011406 */
[----:B------:R-:W-:-:S02]  /*21a0*/  USEL UR6, URZ, 0x1, !UP0 ;  /* 0x000000013f067887 */ /* 0x000fc4000c000000 */
[----:B------:R-:W-:Y:S02]  /*21b0*/  UIMAD UR38, UR4, -0x16, UR38 ;  /* 0xffffffea042678a4 */ /* 0x000fe4000f8e0226 */
[----:B------:R-:W-:-:S04]  /*21c0*/  ULOP3.LUT UR39, UR39, UR6, URZ, 0x3c, !UPT ;  /* 0x0000000627277292 */ /* 0x000fc8000f8e3c3f */
[----:B------:R-:W-:Y:S01]  /*21d0*/  @UP1 ULOP3.LUT UR39, UR39, 0x1, UR4, 0x78, !UPT ;  /* 0x0000000127271892 */ /* 0x000fe2000f8e7804 */
[----:B01----:R-:W-:Y:S11]  /*21e0*/  @!P0 BRA `(.L_x_32) ;  /* 0x0000002800e48947 */ /* 0x003ff60003800000 */
.L_x_96:
[----:B0-----:R-:W-:Y:S01]  /*21f0*/  IMAD.SHL.U32 R3, R32, 0x40, RZ ;  /* 0x0000004020037824 */ /* 0x001fe200078e00ff */
[----:B------:R-:W-:Y:S01]  /*2200*/  ULDC UR6, c[0x0][0x284] ;  /* 0x0000a10000067ab9 */ /* 0x000fe20000000800 */
[----:B------:R-:W-:Y:S01]  /*2210*/  IMAD.SHL.U32 R23, R23, 0x10, RZ ;  /* 0x0000001017177824 */ /* 0x000fe200078e00ff */
[----:B------:R-:W-:Y:S01]  /*2220*/  SHF.R.S32.HI R44, RZ, 0x1f, R22 ;  /* 0x0000001fff2c7819 */ /* 0x000fe20000011416 */
[----:B------:R-:W-:Y:S01]  /*2230*/  ULDC.64 UR4, c[0x0][0x5d0] ;  /* 0x0001740000047ab9 */ /* 0x000fe20000000a00 */
[----:B------:R-:W-:Y:S01]  /*2240*/  ISETP.GE.AND P0, PT, R3, UR6, PT ;  /* 0x0000000603007c0c */ /* 0x000fe2000bf06270 */
[----:B------:R-:W-:Y:S01]  /*2250*/  IMAD.WIDE.U32 R4, R22, UR4, R6 ;  /* 0x0000000416047c25 */ /* 0x000fe2000f8e0006 */
[----:B------:R-:W-:Y:S02]  /*2260*/  SHF.R.S32.HI R21, RZ, 0x1f, R23 ;  /* 0x0000001fff157819 */ /* 0x000fe40000011417 */
[C---:B------:R-:W-:Y:S01]  /*2270*/  ISETP.GE.OR P0, PT, R23.reuse, R20, P0 ;  /* 0x000000141700720c */ /* 0x040fe20000706670 */
[----:B------:R-:W-:Y:S01]  /*2280*/  IMAD R9, R44, UR4, RZ ;  /* 0x000000042c097c24 */ /* 0x000fe2000f8e02ff */
[----:B------:R-:W-:-:S03]  /*2290*/  IADD3 R4, P1, R23, R4, RZ ;  /* 0x0000000417047210 */ /* 0x000fc60007f3e0ff */
[----:B------:R-:W-:-:S05]  /*22a0*/  IMAD R9, R22, UR5, R9 ;  /* 0x0000000516097c24 */ /* 0x000fca000f8e0209 */
[----:B------:R-:W-:-:S03]  /*22b0*/  IADD3.X R5, R21, R5, R9, P1, !PT ;  /* 0x0000000515057210 */ /* 0x000fc60000ffe409 */
[----:B------:R-:W-:Y:S05]  /*22c0*/  @P0 BRA `(.L_x_33) ;  /* 0x0000000800300947 */ /* 0x000fea0003800000 */
[----:B------:R-:W0:Y:S01]  /*22d0*/  LDC.64 R14, c[0x0][0x5c8] ;  /* 0x00017200ff0e7b82 */ /* 0x000e220000000a00 */
[----:B------:R-:W-:Y:S01]  /*22e0*/  IMAD.WIDE R8, R32, 0x40, R36 ;  /* 0x0000004020087825 */ /* 0x000fe200078e0224 */
[----:B------:R-:W-:Y:S01]  /*22f0*/  ULDC.64 UR4, c[0x0][0x5c0] ;  /* 0x0001700000047ab9 */ /* 0x000fe20000000a00 */
[----:B------:R-:W-:Y:S02]  /*2300*/  BSSY B0, `(.L_x_33) ;  /* 0x0000088000007945 */ /* 0x000fe40003800000 */
[-C--:B0-----:R-:W-:Y:S02]  /*2310*/  IMAD R0, R9, R14.reuse, RZ ;  /* 0x0000000e09007224 */ /* 0x081fe400078e02ff */
[----:B------:R-:W-:-:S04]  /*2320*/  IMAD.WIDE.U32 R4, R8, R14, R4 ;  /* 0x0000000e08047225 */ /* 0x000fc800078e0004 */
[----:B------:R-:W-:Y:S01]  /*2330*/  IMAD R11, R8, R15, R0 ;  /* 0x0000000f080b7224 */ /* 0x000fe200078e0200 */
[----:B------:R-:W-:Y:S01]  /*2340*/  IADD3 R10, P0, R4, UR4, RZ ;  /* 0x00000004040a7c10 */ /* 0x000fe2000ff1e0ff */
[----:B------:R-:W-:Y:S02]  /*2350*/  IMAD R0, R35, -0x2, R20 ;  /* 0xfffffffe23007824 */ /* 0x000fe400078e0214 */
[----:B------:R-:W-:Y:S01]  /*2360*/  IMAD.IADD R11, R5, 0x1, R11 ;  /* 0x00000001050b7824 */ /* 0x000fe200078e020b */
[----:B------:R-:W-:Y:S01]  /*2370*/  LEA R12, P1, R14, R10, 0x3 ;  /* 0x0000000a0e0c7211 */ /* 0x000fe200078218ff */
[----:B------:R-:W-:Y:S02]  /*2380*/  IMAD.IADD R20, R38, 0x1, -R3 ;  /* 0x0000000126147824 */ /* 0x000fe400078e0a03 */
[----:B------:R-:W-:Y:S01]  /*2390*/  IMAD.IADD R32, R0, 0x1, -R23 ;  /* 0x0000000100207824 */ /* 0x000fe200078e0a17 */
[----:B------:R-:W-:Y:S02]  /*23a0*/  IADD3.X R11, R11, UR5, RZ, P0, !PT ;  /* 0x000000050b0b7c10 */ /* 0x000fe400087fe4ff */
[----:B-----5:R-:W-:-:S02]  /*23b0*/  ISETP.NE.AND P0, PT, R34, RZ, PT ;  /* 0x000000ff2200720c */ /* 0x020fc40003f05270 */
[----:B------:R-:W-:-:S11]  /*23c0*/  LEA.HI.X R13, R14, R11, R15, 0x3, P1 ;  /* 0x0000000b0e0d7211 */ /* 0x000fd600008f1c0f */
[----:B------:R-:W-:Y:S05]  /*23d0*/  @!P0 BRA `(.L_x_34) ;  /* 0x0000000400808947 */ /* 0x000fea0003800000 */
[----:B------:R-:W0:Y:S01]  /*23e0*/  LDC.64 R40, c[0x0][0x5b0] ;  /* 0x00016c00ff287b82 */ /* 0x000e220000000a00 */
[----:B------:R-:W-:Y:S01]  /*23f0*/  ULDC.64 UR4, c[0x0][0x5b8] ;  /* 0x00016e0000047ab9 */ /* 0x000fe20000000a00 */
[----:B------:R-:W-:Y:S01]  /*2400*/  ISETP.GE.AND P1, PT, R20, 0x1, PT ;  /* 0x000000011400780c */ /* 0x000fe20003f26270 */
[----:B------:R-:W-:Y:S01]  /*2410*/  IMAD.WIDE.U32 R6, R22, UR4, R6 ;  /* 0x0000000416067c25 */ /* 0x000fe2000f8e0006 */
[----:B------:R-:W-:Y:S02]  /*2420*/  BSSY B1, `(.L_x_35) ;  /* 0x000000e000017945 */ /* 0x000fe40003800000 */
[----:B------:R-:W-:Y:S01]  /*2430*/  ISETP.LT.OR P2, PT, R32, 0x1, !P1 ;  /* 0x000000012000780c */ /* 0x000fe20004f41670 */
[----:B------:R-:W-:Y:S01]  /*2440*/  IMAD R3, R44, UR4, RZ ;  /* 0x000000042c037c24 */ /* 0x000fe2000f8e02ff */
[----:B------:R-:W1:Y:S01]  /*2450*/  LDC.64 R42, c[0x0][0x5a8] ;  /* 0x00016a00ff2a7b82 */ /* 0x000e620000000a00 */
[----:B------:R-:W-:Y:S02]  /*2460*/  IADD3 R6, P0, R23, R6, RZ ;  /* 0x0000000617067210 */ /* 0x000fe40007f1e0ff */
[----:B------:R-:W-:-:S05]  /*2470*/  IMAD R3, R22, UR5, R3 ;  /* 0x0000000516037c24 */ /* 0x000fca000f8e0203 */
[----:B------:R-:W-:Y:S01]  /*2480*/  IADD3.X R7, R21, R7, R3, P0, !PT ;  /* 0x0000000715077210 */ /* 0x000fe200007fe403 */
[-C--:B0-----:R-:W-:Y:S02]  /*2490*/  IMAD R0, R9, R40.reuse, RZ ;  /* 0x0000002809007224 */ /* 0x081fe400078e02ff */
[----:B------:R-:W-:-:S04]  /*24a0*/  IMAD.WIDE.U32 R4, R8, R40, R6 ;  /* 0x0000002808047225 */ /* 0x000fc800078e0006 */
[----:B------:R-:W-:Y:S01]  /*24b0*/  IMAD R21, R8, R41, R0 ;  /* 0x0000002908157224 */ /* 0x000fe200078e0200 */
[----:B-1----:R-:W-:-:S04]  /*24c0*/  IADD3 R14, P0, R4, R42, RZ ;  /* 0x0000002a040e7210 */ /* 0x002fc80007f1e0ff */
[----:B------:R-:W-:Y:S01]  /*24d0*/  IADD3.X R15, R43, R5, R21, P0, !PT ;  /* 0x000000052b0f7210 */ /* 0x000fe200007fe415 */
[----:B------:R-:W-:Y:S08]  /*24e0*/  @P2 BRA `(.L_x_36) ;  /* 0x0000000000042947 */ /* 0x000ff00003800000 */
[----:B------:R0:W5:Y:S02]  /*24f0*/  LDG.E.U8 R39, desc[UR50][R14.64] ;  /* 0x000000320e277981 */ /* 0x000164000c1e1100 */
.L_x_36:
[----:B------:R-:W-:Y:S05]  /*2500*/  BSYNC B1 ;  /* 0x0000000000017941 */ /* 0x000fea0003800000 */
.L_x_35:
[----:B-----5:R-:W-:Y:S01]  /*2510*/  LOP3.LUT R0, R39, 0xffff, RZ, 0xc0, !PT ;  /* 0x0000ffff27007812 */ /* 0x020fe200078ec0ff */
[----:B------:R-:W-:Y:S01]  /*2520*/  IMAD.SHL.U32 R4, R40, 0x8, RZ ;  /* 0x0000000828047824 */ /* 0x000fe200078e00ff */
[----:B------:R-:W-:Y:S01]  /*2530*/  ISETP.LT.OR P3, PT, R32, 0x2, !P1 ;  /* 0x000000022000780c */ /* 0x000fe20004f61670 */
[----:B------:R-:W-:Y:S01]  /*2540*/  BSSY B1, `(.L_x_37) ;  /* 0x000000e000017945 */ /* 0x000fe20003800000 */
[----:B------:R-:W-:Y:S02]  /*2550*/  PRMT R3, R0, 0x8880, RZ ;  /* 0x0000888000037816 */ /* 0x000fe400000000ff */
[----:B------:R-:W-:Y:S02]  /*2560*/  SHF.L.U64.HI R5, R40, 0x3, R41 ;  /* 0x0000000328057819 */ /* 0x000fe40000010229 */
[----:B------:R-:W-:Y:S01]  /*2570*/  ISETP.GE.AND P0, PT, R20, 0x9, PT ;  /* 0x000000091400780c */ /* 0x000fe20003f06270 */
[----:B------:R-:W-:Y:S02]  /*2580*/  IMAD R0, R3, R34, RZ ;  /* 0x0000002203007224 */ /* 0x000fe400078e02ff */
[----:B------:R-:W-:-:S04]  /*2590*/  IMAD.WIDE.U32 R4, R8, R40, R4 ;  /* 0x0000002808047225 */ /* 0x000fc800078e0004 */
[----:B------:R-:W-:Y:S01]  /*25a0*/  @!P2 IMAD R3, R24, R33, R0 ;  /* 0x000000211803a224 */ /* 0x000fe200078e0200 */
[----:B------:R-:W-:Y:S01]  /*25b0*/  IADD3 R4, P4, P5, R6, R42, R4 ;  /* 0x0000002a06047210 */ /* 0x000fe20007d9e004 */
[----:B------:R-:W-:-:S03]  /*25c0*/  IMAD.IADD R8, R21, 0x1, R5 ;  /* 0x0000000115087824 */ /* 0x000fc600078e0205 */
[----:B------:R1:W-:Y:S01]  /*25d0*/  @!P2 STG.E.U8 desc[UR50][R10.64], R3 ;  /* 0x000000030a00a986 */ /* 0x0003e2000c101132 */
[----:B------:R-:W-:Y:S08]  /*25e0*/  @P3 BRA `(.L_x_38) ;  /* 0x00000000000c3947 */ /* 0x000ff00003800000 */
[----:B------:R-:W1:Y:S02]  /*25f0*/  LDG.E.U8 R39, desc[UR50][R14.64+0x1] ;  /* 0x000001320e277981 */ /* 0x000e64000c1e1100 */
[----:B-1----:R-:W-:-:S05]  /*2600*/  PRMT R3, R39, 0x8880, RZ ;  /* 0x0000888027037816 */ /* 0x002fca00000000ff */
[----:B------:R-:W-:-:S07]  /*2610*/  IMAD R0, R3, R34, RZ ;  /* 0x0000002203007224 */ /* 0x000fce00078e02ff */
.L_x_38:
[----:B------:R-:W-:Y:S05]  /*2620*/  BSYNC B1 ;  /* 0x0000000000017941 */ /* 0x000fea0003800000 */
.L_x_37:
[C---:B------:R-:W-:Y:S01]  /*2630*/  ISETP.LT.OR P2, PT, R32.reuse, 0x1, !P0 ;  /* 0x000000012000780c */ /* 0x040fe20004741670 */
[----:B------:R-:W-:Y:S01]  /*2640*/  @!P3 IMAD R25, R25, R33, R0 ;  /* 0x000000211919b224 */ /* 0x000fe200078e0200 */
[----:B------:R-:W-:Y:S01]  /*2650*/  BSSY B1, `(.L_x_39) ;  /* 0x000000b000017945 */ /* 0x000fe20003800000 */
[----:B------:R-:W-:Y:S02]  /*2660*/  IADD3.X R5, R7, R43, R8, P4, P5 ;  /* 0x0000002b07057210 */ /* 0x000fe400027ea408 */
[C---:B------:R-:W-:Y:S01]  /*2670*/  ISETP.LT.OR P4, PT, R32.reuse, 0x2, !P0 ;  /* 0x000000022000780c */ /* 0x040fe20004781670 */
[----:B------:R3:W-:Y:S01]  /*2680*/  @!P3 STG.E.U8 desc[UR50][R10.64+0x1], R25 ;  /* 0x000001190a00b986 */ /* 0x0007e2000c101132 */
[C---:B------:R-:W-:Y:S02]  /*2690*/  ISETP.LT.OR P3, PT, R32.reuse, 0x9, !P1 ;  /* 0x000000092000780c */ /* 0x040fe40004f61670 */
[C---:B------:R-:W-:Y:S02]  /*26a0*/  ISETP.LT.OR P1, PT, R32.reuse, 0xa, !P1 ;  /* 0x0000000a2000780c */ /* 0x040fe40004f21670 */
[----:B------:R-:W-:-:S02]  /*26b0*/  ISETP.LT.OR P5, PT, R32, 0x9, !P0 ;  /* 0x000000092000780c */ /* 0x000fc400047a1670 */
[----:B------:R-:W-:Y:S11]  /*26c0*/  @P2 BRA `(.L_x_40) ;  /* 0x00000000000c2947 */ /* 0x000ff60003800000 */
[----:B------:R-:W1:Y:S02]  /*26d0*/  LDG.E.U8 R39, desc[UR50][R4.64] ;  /* 0x0000003204277981 */ /* 0x000e64000c1e1100 */
[----:B-1----:R-:W-:-:S05]  /*26e0*/  PRMT R3, R39, 0x8880, RZ ;  /* 0x0000888027037816 */ /* 0x002fca00000000ff */
[----:B------:R-:W-:-:S07]  /*26f0*/  IMAD R0, R3, R34, RZ ;  /* 0x0000002203007224 */ /* 0x000fce00078e02ff */
.L_x_40:
[----:B------:R-:W-:Y:S05]  /*2700*/  BSYNC B1 ;  /* 0x0000000000017941 */ /* 0x000fea0003800000 */
.L_x_39:
[----:B-1----:R-:W-:Y:S01]  /*2710*/  @!P2 IMAD R3, R26, R33, R0 ;  /* 0x000000211a03a224 */ /* 0x002fe200078e0200 */
[----:B------:R-:W-:Y:S04]  /*2720*/  BSSY B1, `(.L_x_41) ;  /* 0x0000006000017945 */ /* 0x000fe80003800000 */
[----:B------:R1:W-:Y:S01]  /*2730*/  @!P2 STG.E.U8 desc[UR50][R12.64], R3 ;  /* 0x000000030c00a986 */ /* 0x0003e2000c101132 */
[----:B------:R-:W-:Y:S05]  /*2740*/  @P4 BRA `(.L_x_42) ;  /* 0x00000000000c4947 */ /* 0x000fea0003800000 */
[----:B------:R-:W1:Y:S02]  /*2750*/  LDG.E.U8 R39, desc[UR50][R4.64+0x1] ;  /* 0x0000013204277981 */ /* 0x000e64000c1e1100 */
[----:B-1----:R-:W-:-:S05]  /*2760*/  PRMT R3, R39, 0x8880, RZ ;  /* 0x0000888027037816 */ /* 0x002fca00000000ff */
[----:B------:R-:W-:-:S07]  /*2770*/  IMAD R0, R3, R34, RZ ;  /* 0x0000002203007224 */ /* 0x000fce00078e02ff */
.L_x_42:
[----:B------:R-:W-:Y:S05]  /*2780*/  BSYNC B1 ;  /* 0x0000000000017941 */ /* 0x000fea0003800000 */
.L_x_41:
[----:B------:R-:W-:Y:S01]  /*2790*/  @!P4 IMAD R27, R27, R33, R0 ;  /* 0x000000211b1bc224 */ /* 0x000fe200078e0200 */
[----:B------:R-:W-:Y:S04]  /*27a0*/  BSSY B1, `(.L_x_43) ;  /* 0x0000006000017945 */ /* 0x000fe80003800000 */
[----:B------:R4:W-:Y:S01]  /*27b0*/  @!P4 STG.E.U8 desc[UR50][R12.64+0x1], R27 ;  /* 0x0000011b0c00c986 */ /* 0x0009e2000c101132 */
[----:B------:R-:W-:Y:S05]  /*27c0*/  @P3 BRA `(.L_x_44) ;  /* 0x00000000000c3947 */ /* 0x000fea0003800000 */
[----:B------:R-:W1:Y:S02]  /*27d0*/  LDG.E.U8 R39, desc[UR50][R14.64+0x8] ;  /* 0x000008320e277981 */ /* 0x000e64000c1e1100 */
[----:B-1----:R-:W-:-:S05]  /*27e0*/  PRMT R3, R39, 0x8880, RZ ;  /* 0x0000888027037816 */ /* 0x002fca00000000ff */
[----:B------:R-:W-:-:S07]  /*27f0*/  IMAD R0, R3, R34, RZ ;  /* 0x0000002203007224 */ /* 0x000fce00078e02ff */
.L_x_44:
[----:B------:R-:W-:Y:S05]  /*2800*/  BSYNC B1 ;  /* 0x0000000000017941 */ /* 0x000fea0003800000 */
.L_x_43:
[----:B-1----:R-:W-:Y:S01]  /*2810*/  @!P3 IMAD R3, R28, R33, R0 ;  /* 0x000000211c03b224 */ /* 0x002fe200078e0200 */
[----:B------:R-:W-:Y:S04]  /*2820*/  BSSY B1, `(.L_x_45) ;  /* 0x0000006000017945 */ /* 0x000fe80003800000 */
[----:B------:R1:W-:Y:S01]  /*2830*/  @!P3 STG.E.U8 desc[UR50][R10.64+0x8], R3 ;  /* 0x000008030a00b986 */ /* 0x0003e2000c101132 */
[----:B------:R-:W-:Y:S05]  /*2840*/  @P1 BRA `(.L_x_46) ;  /* 0x00000000000c1947 */ /* 0x000fea0003800000 */
[----:B------:R-:W1:Y:S02]  /*2850*/  LDG.E.U8 R39, desc[UR50][R14.64+0x9] ;  /* 0x000009320e277981 */ /* 0x000e64000c1e1100 */
[----:B-1----:R-:W-:-:S05]  /*2860*/  PRMT R3, R39, 0x8880, RZ ;  /* 0x0000888027037816 */ /* 0x002fca00000000ff */
[----:B------:R-:W-:-:S07]  /*2870*/  IMAD R0, R3, R34, RZ ;  /* 0x0000002203007224 */ /* 0x000fce00078e02ff */
.L_x_46:
[----:B------:R-:W-:Y:S05]  /*2880*/  BSYNC B1 ;  /* 0x0000000000017941 */ /* 0x000fea0003800000 */
.L_x_45:
[----:B------:R-:W-:Y:S01]  /*2890*/  @!P1 IMAD R29, R29, R33, R0 ;  /* 0x000000211d1d9224 */ /* 0x000fe200078e0200 */
[----:B------:R-:W-:Y:S04]  /*28a0*/  BSSY B1, `(.L_x_47) ;  /* 0x0000006000017945 */ /* 0x000fe80003800000 */
[----:B------:R0:W-:Y:S01]  /*28b0*/  @!P1 STG.E.U8 desc[UR50][R10.64+0x9], R29 ;  /* 0x0000091d0a009986 */ /* 0x0001e2000c101132 */
[----:B------:R-:W-:Y:S05]  /*28c0*/  @P5 BRA `(.L_x_48) ;  /* 0x00000000000c5947 */ /* 0x000fea0003800000 */
[----:B------:R-:W1:Y:S02]  /*28d0*/  LDG.E.U8 R39, desc[UR50][R4.64+0x8] ;  /* 0x0000083204277981 */ /* 0x000e64000c1e1100 */
[----:B-1----:R-:W-:-:S05]  /*28e0*/  PRMT R3, R39, 0x8880, RZ ;  /* 0x0000888027037816 */ /* 0x002fca00000000ff */
[----:B------:R-:W-:-:S07]  /*28f0*/  IMAD R0, R3, R34, RZ ;  /* 0x0000002203007224 */ /* 0x000fce00078e02ff */
.L_x_48:
[----:B------:R-:W-:Y:S05]  /*2900*/  BSYNC B1 ;  /* 0x0000000000017941 */ /* 0x000fea0003800000 */
.L_x_47:
[----:B-1----:R-:W-:Y:S01]  /*2910*/  @!P5 IMAD R3, R30, R33, R0 ;  /* 0x000000211e03d224 */ /* 0x002fe200078e0200 */
[----:B------:R-:W-:Y:S01]  /*2920*/  ISETP.LT.OR P0, PT, R32, 0xa, !P0 ;  /* 0x0000000a2000780c */ /* 0x000fe20004701670 */
[----:B------:R-:W-:Y:S03]  /*2930*/  BSSY B1, `(.L_x_49) ;  /* 0x0000006000017945 */ /* 0x000fe60003800000 */
[----:B------:R1:W-:Y:S09]  /*2940*/  @!P5 STG.E.U8 desc[UR50][R12.64+0x8], R3 ;  /* 0x000008030c00d986 */ /* 0x0003f2000c101132 */
[----:B------:R-:W-:Y:S05]  /*2950*/  @P0 BRA `(.L_x_50) ;  /* 0x00000000000c0947 */ /* 0x000fea0003800000 */
[----:B------:R-:W1:Y:S02]  /*2960*/  LDG.E.U8 R39, desc[UR50][R4.64+0x9] ;  /* 0x0000093204277981 */ /* 0x000e64000c1e1100 */
[----:B-1----:R-:W-:-:S05]  /*2970*/  PRMT R3, R39, 0x8880, RZ ;  /* 0x0000888027037816 */ /* 0x002fca00000000ff */
[----:B------:R-:W-:-:S07]  /*2980*/  IMAD R0, R3, R34, RZ ;  /* 0x0000002203007224 */ /* 0x000fce00078e02ff */
.L_x_50:
[----:B------:R-:W-:Y:S05]  /*2990*/  BSYNC B1 ;  /* 0x0000000000017941 */ /* 0x000fea0003800000 */
.L_x_49:
[----:B------:R-:W-:Y:S01]  /*29a0*/  IMAD R31, R31, R33, R0 ;  /* 0x000000211f1f7224 */ /* 0x000fe200078e0200 */
[----:B------:R-:W-:Y:S06]  /*29b0*/  @P0 BRA `(.L_x_51) ;  /* 0x0000000000700947 */ /* 0x000fec0003800000 */
[----:B------:R0:W-:Y:S01]  /*29c0*/  STG.E.U8 desc[UR50][R12.64+0x9], R31 ;  /* 0x0000091f0c007986 */ /* 0x0001e2000c101132 */
[----:B------:R-:W-:Y:S05]  /*29d0*/  BRA `(.L_x_51) ;  /* 0x0000000000687947 */ /* 0x000fea0003800000 */
.L_x_34:
[C---:B------:R-:W-:Y:S02]  /*29e0*/  ISETP.GE.AND P1, PT, R20.reuse, 0x1, PT ;  /* 0x000000011400780c */ /* 0x040fe40003f26270 */
[----:B------:R-:W-:Y:S02]  /*29f0*/  ISETP.GE.AND P0, PT, R20, 0x9, PT ;  /* 0x000000091400780c */ /* 0x000fe40003f06270 */
[C---:B------:R-:W-:Y:S02]  /*2a00*/  ISETP.LT.OR P3, PT, R32.reuse, 0x1, !P1 ;  /* 0x000000012000780c */ /* 0x040fe40004f61670 */
[C---:B------:R-:W-:Y:S02]  /*2a10*/  ISETP.LT.OR P4, PT, R32.reuse, 0x2, !P1 ;  /* 0x000000022000780c */ /* 0x040fe40004f81670 */
[C---:B------:R-:W-:Y:S02]  /*2a20*/  ISETP.LT.OR P2, PT, R32.reuse, 0x1, !P0 ;  /* 0x000000012000780c */ /* 0x040fe40004741670 */
[----:B------:R-:W-:-:S07]  /*2a30*/  ISETP.LT.OR P5, PT, R32, 0x9, !P0 ;  /* 0x000000092000780c */ /* 0x000fce00047a1670 */
[-C--:B------:R-:W-:Y:S02]  /*2a40*/  @!P3 IMAD R3, R24, R33.reuse, RZ ;  /* 0x000000211803b224 */ /* 0x080fe400078e02ff */
[-C--:B------:R-:W-:Y:S02]  /*2a50*/  @!P4 IMAD R25, R25, R33.reuse, RZ ;  /* 0x000000211919c224 */ /* 0x080fe400078e02ff */
[----:B------:R-:W-:Y:S01]  /*2a60*/  @!P2 IMAD R5, R26, R33, RZ ;  /* 0x000000211a05a224 */ /* 0x000fe200078e02ff */
[----:B------:R0:W-:Y:S01]  /*2a70*/  @!P3 STG.E.U8 desc[UR50][R10.64], R3 ;  /* 0x000000030a00b986 */ /* 0x0001e2000c101132 */
[C---:B------:R-:W-:Y:S02]  /*2a80*/  ISETP.LT.OR P3, PT, R32.reuse, 0x9, !P1 ;  /* 0x000000092000780c */ /* 0x040fe40004f61670 */
[C---:B------:R-:W-:Y:S01]  /*2a90*/  ISETP.LT.OR P1, PT, R32.reuse, 0xa, !P1 ;  /* 0x0000000a2000780c */ /* 0x040fe20004f21670 */
[----:B------:R1:W-:Y:S01]  /*2aa0*/  @!P4 STG.E.U8 desc[UR50][R10.64+0x1], R25 ;  /* 0x000001190a00c986 */ /* 0x0003e2000c101132 */
[----:B------:R-:W-:-:S02]  /*2ab0*/  ISETP.LT.OR P4, PT, R32, 0x2, !P0 ;  /* 0x000000022000780c */ /* 0x000fc40004781670 */
[----:B------:R-:W-:Y:S01]  /*2ac0*/  ISETP.LT.OR P0, PT, R32, 0xa, !P0 ;  /* 0x0000000a2000780c */ /* 0x000fe20004701670 */
[----:B------:R1:W-:Y:S01]  /*2ad0*/  @!P2 STG.E.U8 desc[UR50][R12.64], R5 ;  /* 0x000000050c00a986 */ /* 0x0003e2000c101132 */
[----:B0-----:R-:W-:-:S05]  /*2ae0*/  @!P5 IMAD R3, R30, R33, RZ ;  /* 0x000000211e03d224 */ /* 0x001fca00078e02ff */
[-C--:B------:R-:W-:Y:S02]  /*2af0*/  @!P3 IMAD R7, R28, R33.reuse, RZ ;  /* 0x000000211c07b224 */ /* 0x080fe400078e02ff */
[-C--:B------:R-:W-:Y:S02]  /*2b00*/  @!P1 IMAD R29, R29, R33.reuse, RZ ;  /* 0x000000211d1d9224 */ /* 0x080fe400078e02ff */
[-C--:B------:R-:W-:Y:S02]  /*2b10*/  @!P4 IMAD R27, R27, R33.reuse, RZ ;  /* 0x000000211b1bc224 */ /* 0x080fe400078e02ff */
[----:B------:R-:W-:-:S03]  /*2b20*/  @!P0 IMAD R31, R31, R33, RZ ;  /* 0x000000211f1f8224 */ /* 0x000fc600078e02ff */
[----:B------:R1:W-:Y:S04]  /*2b30*/  @!P4 STG.E.U8 desc[UR50][R12.64+0x1], R27 ;  /* 0x0000011b0c00c986 */ /* 0x0003e8000c101132 */
[----:B------:R1:W-:Y:S04]  /*2b40*/  @!P3 STG.E.U8 desc[UR50][R10.64+0x8], R7 ;  /* 0x000008070a00b986 */ /* 0x0003e8000c101132 */
[----:B------:R1:W-:Y:S04]  /*2b50*/  @!P1 STG.E.U8 desc[UR50][R10.64+0x9], R29 ;  /* 0x0000091d0a009986 */ /* 0x0003e8000c101132 */
[----:B------:R1:W-:Y:S04]  /*2b60*/  @!P5 STG.E.U8 desc[UR50][R12.64+0x8], R3 ;  /* 0x000008030c00d986 */ /* 0x0003e8000c101132 */
[----:B------:R1:W-:Y:S02]  /*2b70*/  @!P0 STG.E.U8 desc[UR50][R12.64+0x9], R31 ;  /* 0x0000091f0c008986 */ /* 0x0003e4000c101132 */
.L_x_51:
[----:B------:R-:W-:Y:S05]  /*2b80*/  BSYNC B0 ;  /* 0x0000000000007941 */ /* 0x000fea0003800000 */
.L_x_33:
[----:B------:R-:W-:Y:S01]  /*2b90*/  IMAD.U32 R0, RZ, RZ, UR47 ;  /* 0x0000002fff007e24 */ /* 0x000fe2000f8e00ff */
[----:B------:R-:W-:Y:S01]  /*2ba0*/  ULDC.64 UR4, c[0x0][0x650] ;  /* 0x0001940000047ab9 */ /* 0x000fe20000000a00 */
[C---:B-12---:R-:W-:Y:S02]  /*2bb0*/  IMAD.WIDE.U32 R4, R2.reuse, UR36, RZ ;  /* 0x0000002402047c25 */ /* 0x046fe4000f8e00ff */
[----:B------:R1:W-:Y:S02]  /*2bc0*/  SYNCS.ARRIVE.TRANS64.A1T0 RZ, [R0+UR43], RZ ;  /* 0x000000ff00ff79a7 */ /* 0x0003e4000810002b */
[----:B------:R-:W-:Y:S01]  /*2bd0*/  IMAD R3, R2, UR37, RZ ;  /* 0x0000002502037c24 */ /* 0x000fe2000f8e02ff */
[----:B------:R-:W-:Y:S01]  /*2be0*/  LEA R18, P0, R4, R18, 0x1 ;  /* 0x0000001204127211 */ /* 0x000fe200078008ff */
[----:B------:R-:W-:Y:S02]  /*2bf0*/  IMAD.MOV.U32 R32, RZ, RZ, -0x1 ;  /* 0xffffffffff207424 */ /* 0x000fe400078e00ff */
[----:B------:R-:W-:-:S02]  /*2c00*/  IMAD.MOV.U32 R23, RZ, RZ, -0x1 ;  /* 0xffffffffff177424 */ /* 0x000fc400078e00ff */
[----:B-1----:R-:W-:Y:S02]  /*2c10*/  IMAD.IADD R0, R3, 0x1, R5 ;  /* 0x0000000103007824 */ /* 0x002fe400078e0205 */
[----:B------:R-:W-:-:S03]  /*2c20*/  IMAD.MOV.U32 R22, RZ, RZ, -0x1 ;  /* 0xffffffffff167424 */ /* 0x000fc600078e00ff */
[--C-:B------:R-:W-:Y:S02]  /*2c30*/  LEA.HI.X R17, R4, R17, R0.reuse, 0x1, P0 ;  /* 0x0000001104117211 */ /* 0x100fe400000f0c00 */
[----:B------:R-:W-:Y:S02]  /*2c40*/  ISETP.GE.U32.AND P0, PT, R18, UR4, PT ;  /* 0x0000000412007c0c */ /* 0x000fe4000bf06070 */
[----:B------:R-:W-:Y:S02]  /*2c50*/  PRMT R0, RZ, 0x7610, R0 ;  /* 0x00007610ff007816 */ /* 0x000fe40000000000 */
[----:B------:R-:W-:-:S13]  /*2c60*/  ISETP.GE.U32.AND.EX P0, PT, R17, UR5, PT, P0 ;  /* 0x0000000511007c0c */ /* 0x000fda000bf06100 */
[----:B------:R-:W-:Y:S05]  /*2c70*/  @P0 BRA `(.L_x_52) ;  /* 0x00000004006c0947 */ /* 0x000fea0003800000 */
[----:B0---4-:R-:W0:Y:S01]  /*2c80*/  S2R R12, SR_CTAID.X ;  /* 0x00000000000c7919 */ /* 0x011e220000002500 */
[----:B---3--:R-:W1:Y:S01]  /*2c90*/  LDC.64 R10, c[0x0][0x628] ;  /* 0x00018a00ff0a7b82 */ /* 0x008e620000000a00 */
[----:B------:R-:W-:Y:S01]  /*2ca0*/  ULDC UR4, c[0x0][0x150] ;  /* 0x0000540000047ab9 */ /* 0x000fe20000000800 */
[----:B------:R-:W-:Y:S01]  /*2cb0*/  IMAD.MOV.U32 R8, RZ, RZ, R18 ;  /* 0x000000ffff087224 */ /* 0x000fe200078e0012 */
[----:B------:R-:W2:Y:S01]  /*2cc0*/  S2R R23, SR_CTAID.Y ;  /* 0x0000000000177919 */ /* 0x000ea20000002600 */
[----:B------:R-:W-:-:S04]  /*2cd0*/  IMAD.MOV.U32 R9, RZ, RZ, R17 ;  /* 0x000000ffff097224 */ /* 0x000fc800078e0011 */
[----:B------:R-:W3:Y:S08]  /*2ce0*/  LDC R21, c[0x0][0x144] ;  /* 0x00005100ff157b82 */ /* 0x000ef00000000800 */
[----:B------:R-:W4:Y:S08]  /*2cf0*/  LDC R0, c[0x0][0x630] ;  /* 0x00018c00ff007b82 */ /* 0x000f300000000800 */
[----:B------:R-:W2:Y:S01]  /*2d00*/  LDC.64 R14, c[0x0][0x620] ;  /* 0x00018800ff0e7b82 */ /* 0x000ea20000000a00 */
[----:B-1----:R-:W-:-:S04]  /*2d10*/  ISETP.NE.U32.AND P0, PT, R10, RZ, PT ;  /* 0x000000ff0a00720c */ /* 0x002fc80003f05070 */
[----:B------:R-:W-:Y:S02]  /*2d20*/  ISETP.NE.AND.EX P0, PT, R11, RZ, PT, P0 ;  /* 0x000000ff0b00720c */ /* 0x000fe40003f05300 */
[----:B0-----:R-:W-:-:S05]  /*2d30*/  I2FP.F32.U32 R3, R12 ;  /* 0x0000000c00037245 */ /* 0x001fca0000201000 */
[----:B------:R-:W-:-:S04]  /*2d40*/  FMUL R3, R3, UR4 ;  /* 0x0000000403037c20 */ /* 0x000fc80008400000 */
[----:B------:R0:W1:Y:S02]  /*2d50*/  F2I.U32.TRUNC.NTZ R20, R3 ;  /* 0x0000000300147305 */ /* 0x000064000020f000 */
[----:B---34-:R-:W-:Y:S05]  /*2d60*/  @!P0 BRA `(.L_x_53) ;  /* 0x0000000000288947 */ /* 0x018fea0003800000 */
[----:B0-----:R-:W0:Y:S02]  /*2d70*/  LDC R3, c[0x0][0x634] ;  /* 0x00018d00ff037b82 */ /* 0x001e240000000800 */
        /* <DEDUP_REMOVED lines=9> */
.L_x_53:
[-CC-:B------:R-:W-:Y:S01]  /*2e10*/  SHF.R.U64 R22, R8, R0.reuse, R9.reuse ;  /* 0x0000000008167219 */ /* 0x180fe20000001209 */
[----:B------:R-:W3:Y:S01]  /*2e20*/  LDC.64 R26, c[0x0][0x640] ;  /* 0x00019000ff1a7b82 */ /* 0x000ee20000000a00 */
[----:B------:R-:W-:Y:S01]  /*2e30*/  SHF.R.U32.HI R0, RZ, R0, R9 ;  /* 0x00000000ff007219 */ /* 0x000fe20000011609 */
[----:B------:R-:W-:Y:S01]  /*2e40*/  IMAD.MOV.U32 R4, RZ, RZ, R18 ;  /* 0x000000ffff047224 */ /* 0x000fe200078e0012 */
[----:B0-----:R-:W-:Y:S01]  /*2e50*/  IADD3 R3, P0, RZ, -R22, RZ ;  /* 0x80000016ff037210 */ /* 0x001fe20007f1e0ff */
[----:B-1----:R-:W-:Y:S01]  /*2e60*/  IMAD.MOV R20, RZ, RZ, -R20 ;  /* 0x000000ffff147224 */ /* 0x002fe200078e0a14 */
[----:B------:R-:W-:Y:S01]  /*2e70*/  ULDC UR4, c[0x0][0x154] ;  /* 0x0000550000047ab9 */ /* 0x000fe20000000800 */
[----:B------:R-:W-:Y:S02]  /*2e80*/  IMAD.MOV.U32 R7, RZ, RZ, 0x1 ;  /* 0x00000001ff077424 */ /* 0x000fe400078e00ff */
[----:B------:R-:W0:Y:S01]  /*2e90*/  LDC R6, c[0x0][0x618] ;  /* 0x00018600ff067b82 */ /* 0x000e220000000800 */
[----:B------:R-:W-:-:S02]  /*2ea0*/  IMAD.X R5, RZ, RZ, ~R0, P0 ;  /* 0x000000ffff057224 */ /* 0x000fc400000e0e00 */
[----:B------:R-:W-:Y:S02]  /*2eb0*/  IMAD R21, R21, R20, R12 ;  /* 0x0000001415157224 */ /* 0x000fe400078e020c */
[-C--:B--2---:R-:W-:Y:S02]  /*2ec0*/  IMAD R0, R5, R14.reuse, RZ ;  /* 0x0000000e05007224 */ /* 0x084fe400078e02ff */
[----:B------:R-:W-:Y:S01]  /*2ed0*/  IMAD.MOV.U32 R5, RZ, RZ, R17 ;  /* 0x000000ffff057224 */ /* 0x000fe200078e0011 */
[----:B------:R-:W1:Y:S01]  /*2ee0*/  LDC R8, c[0x0][0x608] ;  /* 0x00018200ff087b82 */ /* 0x000e620000000800 */
[----:B------:R-:W-:-:S04]  /*2ef0*/  IMAD.WIDE.U32 R4, R3, R14, R4 ;  /* 0x0000000e03047225 */ /* 0x000fc800078e0004 */
[----:B------:R-:W-:-:S03]  /*2f00*/  IMAD R3, R3, R15, R0 ;  /* 0x0000000f03037224 */ /* 0x000fc600078e0200 */
[----:B------:R-:W2:Y:S01]  /*2f10*/  LDC R24, c[0x0][0x658] ;  /* 0x00019600ff187b82 */ /* 0x000ea20000000800 */
[----:B------:R-:W-:Y:S01]  /*2f20*/  I2FP.F32.U32 R0, R23 ;  /* 0x0000001700007245 */ /* 0x000fe20000201000 */
[----:B------:R-:W-:Y:S01]  /*2f30*/  IMAD.IADD R3, R5, 0x1, R3 ;  /* 0x0000000105037824 */ /* 0x000fe200078e0203 */
[----:B---3--:R-:W-:Y:S01]  /*2f40*/  ISETP.NE.U32.AND P0, PT, R26, RZ, PT ;  /* 0x000000ff1a00720c */ /* 0x008fe20003f05070 */
[----:B------:R-:W-:Y:S02]  /*2f50*/  IMAD.MOV.U32 R5, RZ, RZ, -0x1 ;  /* 0xffffffffff057424 */ /* 0x000fe400078e00ff */
[----:B------:R-:W-:Y:S02]  /*2f60*/  FMUL R0, R0, UR4 ;  /* 0x0000000400007c20 */ /* 0x000fe40008400000 */
[----:B------:R-:W3:Y:S01]  /*2f70*/  LDC R20, c[0x0][0x148] ;  /* 0x00005200ff147b82 */ /* 0x000ee20000000800 */
[----:B0-----:R-:W-:Y:S01]  /*2f80*/  SHF.R.U64 R12, R4, R6, R3 ;  /* 0x00000006040c7219 */ /* 0x001fe20000001203 */
[----:B------:R0:W4:Y:S01]  /*2f90*/  F2I.U32.TRUNC.NTZ R13, R0 ;  /* 0x00000000000d7305 */ /* 0x000122000020f000 */
[----:B------:R-:W-:-:S02]  /*2fa0*/  ISETP.NE.AND.EX P0, PT, R27, RZ, PT, P0 ;  /* 0x000000ff1b00720c */ /* 0x000fc40003f05300 */
[----:B------:R-:W-:-:S03]  /*2fb0*/  SHF.R.U32.HI R3, RZ, R6, R3 ;  /* 0x00000006ff037219 */ /* 0x000fc60000011603 */
[----:B------:R-:W0:Y:S01]  /*2fc0*/  LDC R15, c[0x0][0x600] ;  /* 0x00018000ff0f7b82 */ /* 0x000e220000000800 */
[-CC-:B-1----:R-:W-:Y:S02]  /*2fd0*/  SHF.R.U64 R10, R12, R8.reuse, R3.reuse ;  /* 0x000000080c0a7219 */ /* 0x182fe40000001203 */
[----:B------:R-:W-:-:S05]  /*2fe0*/  SHF.R.U32.HI R3, RZ, R8, R3 ;  /* 0x00000008ff037219 */ /* 0x000fca0000011603 */
[----:B------:R-:W1:Y:S01]  /*2ff0*/  LDC R28, c[0x0][0x648] ;  /* 0x00019200ff1c7b82 */ /* 0x000e620000000800 */
[-C--:B--2---:R-:W-:Y:S02]  /*3000*/  SHF.L.U32 R4, R5, R24.reuse, RZ ;  /* 0x0000001805047219 */ /* 0x084fe400000006ff */
[--C-:B------:R-:W-:Y:S02]  /*3010*/  SHF.R.U64 R14, R10, R24, R3.reuse ;  /* 0x000000180a0e7219 */ /* 0x100fe40000001203 */
[----:B------:R-:W-:Y:S02]  /*3020*/  LOP3.LUT R25, RZ, R4, RZ, 0x33, !PT ;  /* 0x00000004ff197212 */ /* 0x000fe400078e33ff */
[-C--:B------:R-:W-:Y:S01]  /*3030*/  SHF.R.U32.HI R5, RZ, R24.reuse, R3 ;  /* 0x00000018ff057219 */ /* 0x080fe20000011603 */
[----:B------:R-:W2:Y:S01]  /*3040*/  LDC R29, c[0x0][0x638] ;  /* 0x00018e00ff1d7b82 */ /* 0x000ea20000000800 */
[----:B------:R-:W-:Y:S01]  /*3050*/  SHF.L.U32 R32, R7, R24, RZ ;  /* 0x0000001807207219 */ /* 0x000fe200000006ff */
[----:B------:R-:W-:-:S06]  /*3060*/  IMAD.MOV.U32 R4, RZ, RZ, R14 ;  /* 0x000000ffff047224 */ /* 0x000fcc00078e000e */
[----:B------:R-:W0:Y:S01]  /*3070*/  LDC R30, c[0x0][0x610] ;  /* 0x00018400ff1e7b82 */ /* 0x000e220000000800 */
[----:B----4-:R-:W-:Y:S05]  /*3080*/  @!P0 BRA `(.L_x_54) ;  /* 0x0000000000288947 */ /* 0x010fea0003800000 */
[----:B------:R-:W4:Y:S02]  /*3090*/  LDC R3, c[0x0][0x64c] ;  /* 0x00019300ff037b82 */ /* 0x000f240000000800 */
[----:B----4-:R-:W-:-:S05]  /*30a0*/  IADD3 R3, P0, R14, R3, RZ ;  /* 0x000000030e037210 */ /* 0x010fca0007f1e0ff */
        /* <DEDUP_REMOVED lines=8> */
.L_x_54:
[----:B------:R-:W-:Y:S01]  /*3130*/  ISETP.NE.AND P0, PT, R19, 0x1, PT ;  /* 0x000000011300780c */ /* 0x000fe20003f05270 */
[----:B0-----:R-:W-:Y:S01]  /*3140*/  VIADD R7, R15, 0xffffffff ;  /* 0xffffffff0f077836 */ /* 0x001fe20000000000 */
[----:B-1----:R-:W-:Y:S01]  /*3150*/  SHF.R.U64 R0, R4, R28, R5 ;  /* 0x0000001c04007219 */ /* 0x002fe20000001205 */
[----:B------:R-:W-:Y:S01]  /*3160*/  IMAD.MOV R13, RZ, RZ, -R13 ;  /* 0x000000ffff0d7224 */ /* 0x000fe200078e0a0d */
[----:B------:R-:W-:Y:S01]  /*3170*/  LOP3.LUT R5, R10, R25, RZ, 0xc0, !PT ;  /* 0x000000190a057212 */ /* 0x000fe200078ec0ff */
[----:B------:R-:W-:Y:S02]  /*3180*/  IMAD.MOV.U32 R4, RZ, RZ, 0x1 ;  /* 0x00000001ff047424 */ /* 0x000fe400078e00ff */
[----:B------:R-:W-:Y:S02]  /*3190*/  IMAD.MOV R3, RZ, RZ, -R0 ;  /* 0x000000ffff037224 */ /* 0x000fe400078e0a00 */
[----:B------:R-:W-:Y:S01]  /*31a0*/  IMAD R32, R32, R0, R5 ;  /* 0x0000000020207224 */ /* 0x000fe200078e0205 */
[----:B------:R-:W-:Y:S01]  /*31b0*/  LOP3.LUT R5, R12, R7, RZ, 0xc0, !PT ;  /* 0x000000070c057212 */ /* 0x000fe200078ec0ff */
[----:B--2---:R-:W-:-:S02]  /*31c0*/  IMAD R0, R3, R29, R14 ;  /* 0x0000001d03007224 */ /* 0x004fc400078e020e */
[----:B---3--:R-:W-:Y:S02]  /*31d0*/  @P0 IMAD R21, R20, R13, R23 ;  /* 0x0000000d14150224 */ /* 0x008fe400078e0217 */
[----:B------:R-:W-:Y:S01]  /*31e0*/  IMAD R3, R0, R15, R5 ;  /* 0x0000000f00037224 */ /* 0x000fe200078e0205 */
[----:B------:R-:W-:Y:S01]  /*31f0*/  PRMT R0, R4, 0x7610, R0 ;  /* 0x0000761004007816 */ /* 0x000fe20000000000 */
[----:B------:R-:W-:-:S05]  /*3200*/  IMAD R32, R32, R30, R21 ;  /* 0x0000001e20207224 */ /* 0x000fca00078e0215 */
[----:B------:R-:W-:Y:S02]  /*3210*/  SEL R23, R3, R32, !P0 ;  /* 0x0000002003177207 */ /* 0x000fe40004000000 */
[----:B------:R-:W-:-:S07]  /*3220*/  SEL R32, R32, R3, !P0 ;  /* 0x0000000320207207 */ /* 0x000fce0004000000 */
.L_x_52:
[----:B------:R-:W-:Y:S02]  /*3230*/  LOP3.LUT P0, RZ, R0, 0xff, RZ, 0xc0, !PT ;  /* 0x000000ff00ff7812 */ /* 0x000fe4000780c0ff */
[----:B------:R-:W-:-:S11]  /*3240*/  LOP3.LUT R46, R46, 0x1, RZ, 0x3c, !PT ;  /* 0x000000012e2e7812 */ /* 0x000fd600078e3cff */
[----:B------:R-:W-:Y:S05]  /*3250*/  @P0 BRA `(.L_x_55) ;  /* 0xffffffe400380947 */ /* 0x000fea000383ffff */
[----:B------:R-:W-:Y:S05]  /*3260*/  EXIT ;  /* 0x000000000000794d */ /* 0x000fea0003800000 */
.L_x_14:
[----:B------:R-:W-:-:S08]  /*3270*/  ISETP.NE.AND P0, PT, R0, RZ, PT ;  /* 0x000000ff0000720c */ /* 0x000fd00003f05270 */
[----:B--2--5:R-:W0:-:S00]  /*3280*/  USETMAXREG.DEALLOC.CTAPOOL 0x28 ;  /* 0x00000028000079c8 */ /* 0x024e0000080e0500 */
[----:B------:R-:W-:Y:S05]  /*3290*/  @P0 EXIT ;  /* 0x000000000000094d */ /* 0x000fea0003800000 */
[----:B0-----:R-:W-:Y:S01]  /*32a0*/  LOP3.LUT P0, RZ, R5, 0xff, RZ, 0xc0, !PT ;  /* 0x000000ff05ff7812 */ /* 0x001fe2000780c0ff */
[----:B------:R-:W-:Y:S02]  /*32b0*/  IMAD.MOV.U32 R0, RZ, RZ, 0x1 ;  /* 0x00000001ff007424 */ /* 0x000fe400078e00ff */
[----:B------:R-:W-:-:S10]  /*32c0*/  IMAD.MOV.U32 R8, RZ, RZ, RZ ;  /* 0x000000ffff087224 */ /* 0x000fd400078e00ff */
[----:B------:R-:W-:Y:S05]  /*32d0*/  @!P0 BRA `(.L_x_56) ;  /* 0x0000000c001c8947 */ /* 0x000fea0003800000 */
[----:B------:R-:W-:Y:S01]  /*32e0*/  LOP3.LUT P0, RZ, R4, 0x1f, RZ, 0xc0, !PT ;  /* 0x0000001f04ff7812 */ /* 0x000fe2000780c0ff */
[C---:B------:R-:W-:Y:S01]  /*32f0*/  IMAD R5, R2.reuse, UR37, RZ ;  /* 0x0000002502057c24 */ /* 0x040fe2000f8e02ff */
[C---:B------:R-:W-:Y:S01]  /*3300*/  ISETP.NE.AND P2, PT, R3.reuse, RZ, PT ;  /* 0x000000ff0300720c */ /* 0x040fe20003f45270 */
[----:B------:R-:W-:Y:S01]  /*3310*/  ULDC UR5, c[0x0][0x658] ;  /* 0x0001960000057ab9 */ /* 0x000fe20000000800 */
[----:B------:R-:W-:Y:S01]  /*3320*/  ISETP.NE.OR P0, PT, R3, RZ, !P0 ;  /* 0x000000ff0300720c */ /* 0x000fe20004705670 */
[----:B------:R-:W-:Y:S01]  /*3330*/  IMAD.WIDE.U32 R2, R2, UR36, RZ ;  /* 0x0000002402027c25 */ /* 0x000fe2000f8e00ff */
[----:B------:R-:W-:Y:S01]  /*3340*/  UMOV UR6, 0xffffffff ;  /* 0xffffffff00067882 */ /* 0x000fe20000000000 */
[----:B------:R-:W-:Y:S01]  /*3350*/  BSSY B0, `(.L_x_56) ;  /* 0x00000bf000007945 */ /* 0x000fe20003800000 */
[----:B------:R-:W-:Y:S01]  /*3360*/  USHF.L.U32 UR6, UR6, UR5, URZ ;  /* 0x0000000506067299 */ /* 0x000fe2000800063f */
[----:B------:R-:W-:Y:S01]  /*3370*/  IMAD.MOV.U32 R11, RZ, RZ, 0x1 ;  /* 0x00000001ff0b7424 */ /* 0x000fe200078e00ff */
[----:B------:R-:W-:Y:S01]  /*3380*/  LOP3.LUT R9, R16, 0x2, RZ, 0xfc, !PT ;  /* 0x0000000210097812 */ /* 0x000fe200078efcff */
[----:B------:R-:W-:Y:S01]  /*3390*/  IMAD.MOV.U32 R0, RZ, RZ, 0x1 ;  /* 0x00000001ff007424 */ /* 0x000fe200078e00ff */
[----:B------:R-:W-:Y:S01]  /*33a0*/  ULDC UR4, c[0x0][0x600] ;  /* 0x0001800000047ab9 */ /* 0x000fe20000000800 */
[----:B------:R-:W-:Y:S01]  /*33b0*/  IMAD.MOV.U32 R8, RZ, RZ, RZ ;  /* 0x000000ffff087224 */ /* 0x000fe200078e00ff */
[----:B------:R-:W-:Y:S01]  /*33c0*/  UMOV UR7, 0x1 ;  /* 0x0000000100077882 */ /* 0x000fe20000000000 */
[----:B------:R-:W-:Y:S01]  /*33d0*/  IMAD.IADD R10, R5, 0x1, R3 ;  /* 0x00000001050a7824 */ /* 0x000fe200078e0203 */
[----:B------:R-:W-:-:S02]  /*33e0*/  UIADD3 UR19, UR40, 0x1, URZ ;  /* 0x0000000128137890 */ /* 0x000fc4000fffe03f */
[----:B------:R-:W-:Y:S02]  /*33f0*/  UIADD3 UR15, UR4, -0x1, URZ ;  /* 0xffffffff040f7890 */ /* 0x000fe4000fffe03f */
[----:B------:R-:W-:Y:S02]  /*3400*/  USHF.L.U32 UR17, UR7, UR5, URZ ;  /* 0x0000000507117299 */ /* 0x000fe4000800063f */
[----:B------:R-:W-:Y:S01]  /*3410*/  ULOP3.LUT UR16, URZ, UR6, URZ, 0x33, !UPT ;  /* 0x000000063f107292 */ /* 0x000fe2000f8e333f */
[----:B------:R-:W-:-:S11]  /*3420*/  ULDC.64 UR20, c[0x0][0x198] ;  /* 0x0000660000147ab9 */ /* 0x000fd60000000a00 */
.L_x_68:
[----:B------:R-:W-:-:S03]  /*3430*/  UMOV UR4, 0xffffffff ;  /* 0xffffffff00047882 */ /* 0x000fc60000000000 */
[----:B------:R-:W-:Y:S05]  /*3440*/  BRA.DIV UR4, `(.L_x_57) ;  /* 0x0000001a04647947 */ /* 0x000fea000b800000 */
[----:B------:R-:W-:-:S13]  /*3450*/  ELECT P6, URZ, PT ;  /* 0x00000000003f782f */ /* 0x000fda00038c0000 */
.L_x_99:
[----:B------:R-:W0:Y:S01]  /*3460*/  LDC R4, c[0x0][0x28c] ;  /* 0x0000a300ff047b82 */ /* 0x000e220000000800 */
[----:B------:R-:W-:Y:S01]  /*3470*/  BSSY B1, `(.L_x_58) ;  /* 0x0000037000017945 */ /* 0x000fe20003800000 */
[----:B0-----:R-:W-:-:S13]  /*3480*/  ISETP.LT.OR P6, PT, R4, 0x1, !P6 ;  /* 0x000000010400780c */ /* 0x001fda00077c1670 */
[----:B------:R-:W-:Y:S05]  /*3490*/  @P6 BRA `(.L_x_59) ;  /* 0x0000000000d06947 */ /* 0x000fea0003800000 */
[----:B------:R-:W-:Y:S02]  /*34a0*/  IMAD.SHL.U32 R23, R23, 0x10, RZ ;  /* 0x0000001017177824 */ /* 0x000fe400078e00ff */
[----:B------:R-:W-:Y:S02]  /*34b0*/  IMAD.SHL.U32 R32, R32, 0x40, RZ ;  /* 0x0000004020207824 */ /* 0x000fe400078e00ff */
[----:B------:R-:W-:Y:S02]  /*34c0*/  IMAD.MOV.U32 R14, RZ, RZ, RZ ;  /* 0x000000ffff0e7224 */ /* 0x000fe400078e00ff */
[----:B------:R-:W-:Y:S02]  /*34d0*/  IMAD.U32 R15, RZ, RZ, UR19 ;  /* 0x00000013ff0f7e24 */ /* 0x000fe4000f8e00ff */
[----:B------:R-:W-:Y:S02]  /*34e0*/  IMAD.MOV.U32 R4, RZ, RZ, R0 ;  /* 0x000000ffff047224 */ /* 0x000fe400078e0000 */
[----:B------:R-:W-:-:S07]  /*34f0*/  IMAD.MOV.U32 R5, RZ, RZ, R8 ;  /* 0x000000ffff057224 */ /* 0x000fce00078e0008 */
.L_x_63:
[----:B------:R-:W0:Y:S01]  /*3500*/  S2R R7, SR_CgaCtaId ;  /* 0x0000000000077919 */ /* 0x000e220000008800 */
[----:B------:R-:W-:-:S04]  /*3510*/  MOV R6, 0x400 ;  /* 0x0000040000067802 */ /* 0x000fc80000000f00 */
[----:B0-----:R-:W-:Y:S02]  /*3520*/  LEA R12, R7, R6, 0x18 ;  /* 0x00000006070c7211 */ /* 0x001fe400078ec0ff */
[----:B------:R-:W-:Y:S01]  /*3530*/  SHF.L.U32 R6, R4, 0x1f, RZ ;  /* 0x0000001f04067819 */ /* 0x000fe200000006ff */
[----:B------:R-:W0:Y:S02]  /*3540*/  @!P2 LDC R7, c[0x0][0x500] ;  /* 0x00014000ff07ab82 */ /* 0x000e240000000800 */
[----:B------:R-:W-:-:S04]  /*3550*/  IMAD R13, R5, 0x8, R12 ;  /* 0x00000008050d7824 */ /* 0x000fc800078e020c */
[----:B------:R-:W1:Y:S02]  /*3560*/  SYNCS.PHASECHK.TRANS64.TRYWAIT P1, [R13+URZ+0xb0], R6 ;  /* 0x0000b0060d0075a7 */ /* 0x000e64000802017f */
[----:B-1----:R-:W-:Y:S05]  /*3570*/  @!P1 BRA `(.L_x_60) ;  /* 0x0000001800389947 */ /* 0x002fea0003800000 */
.L_x_100:
[----:B-1----:R-:W-:Y:S01]  /*3580*/  PRMT R6, R9, 0x9910, RZ ;  /* 0x0000991009067816 */ /* 0x002fe200000000ff */
[----:B0-----:R0:W-:Y:S03]  /*3590*/  @!P2 SYNCS.ARRIVE.TRANS64 RZ, [R13+URZ], R7 ;  /* 0x000000070dffa9a7 */ /* 0x0011e6000800003f */
[----:B------:R-:W-:-:S13]  /*35a0*/  ISETP.NE.AND P1, PT, R6, 0x2, PT ;  /* 0x000000020600780c */ /* 0x000fda0003f25270 */
[----:B0-----:R-:W-:Y:S05]  /*35b0*/  @P1 BRA `(.L_x_61) ;  /* 0x0000000000041947 */ /* 0x001fea0003800000 */
[----:B------:R-:W-:Y:S01]  /*35c0*/  BPT.TRAP 0x1 ;  /* 0x000000040000795c */ /* 0x000fe20000300000 */
.L_x_61:
[----:B------:R-:W-:Y:S05]  /*35d0*/  @P0 BRA `(.L_x_62) ;  /* 0x0000000000040947 */ /* 0x000fea0003800000 */
[----:B------:R-:W-:Y:S01]  /*35e0*/  BPT.TRAP 0x1 ;  /* 0x000000040000795c */ /* 0x000fe20000300000 */
.L_x_62:
[--C-:B------:R-:W-:Y:S01]  /*35f0*/  IMAD R6, R5, 0x2000, R12.reuse ;  /* 0x0000200005067824 */ /* 0x100fe200078e020c */
[----:B------:R-:W-:Y:S01]  /*3600*/  R2UR UR9, R13 ;  /* 0x000000000d0972ca */ /* 0x000fe200000e0000 */
[----:B------:R-:W-:Y:S01]  /*3610*/  IMAD R12, R5, 0x800, R12 ;  /* 0x00000800050c7824 */ /* 0x000fe200078e020c */
[----:B------:R-:W-:Y:S01]  /*3620*/  UIADD3 UR4, UP0, UR20, 0xf0, URZ ;  /* 0x000000f014047890 */ /* 0x000fe2000ff1e03f */
[----:B------:R-:W-:Y:S01]  /*3630*/  VIADD R15, R15, 0xffffffff ;  /* 0xffffffff0f0f7836 */ /* 0x000fe20000000000 */
[----:B------:R-:W-:Y:S01]  /*3640*/  R2UR UR5, R6 ;  /* 0x00000000060572ca */ /* 0x000fe200000e0000 */
[----:B------:R-:W-:Y:S01]  /*3650*/  UIADD3 UR22, UP1, UR20, 0x1f0, URZ ;  /* 0x000001f014167890 */ /* 0x000fe2000ff3e03f */
[----:B------:R-:W-:Y:S01]  /*3660*/  R2UR UR8, R12 ;  /* 0x000000000c0872ca */ /* 0x000fe200000e0000 */
[----:B------:R-:W-:Y:S01]  /*3670*/  VIADD R5, R5, 0x1 ;  /* 0x0000000105057836 */ /* 0x000fe20000000000 */
[----:B------:R-:W-:Y:S01]  /*3680*/  R2UR UR11, R32 ;  /* 0x00000000200b72ca */ /* 0x000fe200000e0000 */
[----:B------:R-:W-:Y:S01]  /*3690*/  UIADD3.X UR23, URZ, UR21, URZ, UP1, !UPT ;  /* 0x000000153f177290 */ /* 0x000fe20008ffe43f */
[----:B------:R-:W-:Y:S01]  /*36a0*/  R2UR UR10, R14 ;  /* 0x000000000e0a72ca */ /* 0x000fe200000e0000 */
[----:B------:R-:W-:Y:S01]  /*36b0*/  UMOV UR6, 0x0 ;  /* 0x0000000000067882 */ /* 0x000fe20000000000 */
[----:B------:R-:W-:Y:S01]  /*36c0*/  R2UR UR12, R22 ;  /* 0x00000000160c72ca */ /* 0x000fe200000e0000 */
[----:B------:R-:W-:Y:S01]  /*36d0*/  UMOV UR7, 0x10000000 ;  /* 0x1000000000077882 */ /* 0x000fe20000000000 */
[----:B------:R-:W-:Y:S01]  /*36e0*/  R2UR UR18, R23 ;  /* 0x00000000171272ca */ /* 0x000fe200000e0000 */
[----:B------:R-:W-:Y:S01]  /*36f0*/  VIADD R14, R14, 0x80 ;  /* 0x000000800e0e7836 */ /* 0x000fe20000000000 */
[----:B------:R-:W-:Y:S01]  /*3700*/  ISETP.GT.AND P3, PT, R15, 0x1, PT ;  /* 0x000000010f00780c */ /* 0x000fe20003f64270 */
[----:B------:R-:W-:Y:S01]  /*3710*/  UIADD3 UR13, UR5, 0x280, URZ ;  /* 0x00000280050d7890 */ /* 0x000fe2000fffe03f */
[----:B------:R-:W-:Y:S01]  /*3720*/  ISETP.NE.AND P1, PT, R5, 0x16, PT ;  /* 0x000000160500780c */ /* 0x000fe20003f25270 */
[----:B------:R-:W-:-:S02]  /*3730*/  UIADD3.X UR5, URZ, UR21, URZ, UP0, !UPT ;  /* 0x000000153f057290 */ /* 0x000fc400087fe43f */
[----:B------:R-:W-:Y:S01]  /*3740*/  UIADD3 UR14, UR8, 0x2c280, URZ ;  /* 0x0002c280080e7890 */ /* 0x000fe2000fffe03f */
[----:B------:R-:W-:Y:S02]  /*3750*/  SEL R7, RZ, 0x1, P1 ;  /* 0x00000001ff077807 */ /* 0x000fe40000800000 */
[----:B------:R-:W-:Y:S01]  /*3760*/  UMOV UR8, UR13 ;  /* 0x0000000d00087c82 */ /* 0x000fe20008000000 */
[----:B------:R-:W-:Y:S02]  /*3770*/  SEL R5, R5, RZ, P1 ;  /* 0x000000ff05057207 */ /* 0x000fe40000800000 */
[----:B------:R-:W-:Y:S01]  /*3780*/  LOP3.LUT R4, R4, R7, RZ, 0x3c, !PT ;  /* 0x0000000704047212 */ /* 0x000fe200078e3cff */
[----:B------:R0:W-:Y:S02]  /*3790*/  UTMALDG.3D [UR8], [UR4], desc[UR6] ;  /* 0x00000608040075b4 */ /* 0x0001e40008011000 */
[----:B0-----:R-:W-:Y:S01]  /*37a0*/  UMOV UR8, UR14 ;  /* 0x0000000e00087c82 */ /* 0x001fe20008000000 */
[----:B------:R-:W-:-:S02]  /*37b0*/  UMOV UR11, UR18 ;  /* 0x00000012000b7c82 */ /* 0x000fc40008000000 */
[----:B------:R0:W-:Y:S02]  /*37c0*/  UTMALDG.3D [UR8], [UR22], desc[UR6] ;  /* 0x00000608160075b4 */ /* 0x0001e40008011000 */
[----:B0-----:R-:W-:Y:S05]  /*37d0*/  @P3 BRA `(.L_x_63) ;  /* 0xfffffffc00483947 */ /* 0x001fea000383ffff */
.L_x_59:
[----:B------:R-:W-:Y:S05]  /*37e0*/  BSYNC B1 ;  /* 0x0000000000017941 */ /* 0x000fea0003800000 */
.L_x_58:
[----:B------:R-:W-:Y:S01]  /*37f0*/  LOP3.LUT P4, RZ, R11, 0xff, RZ, 0xc0, !PT ;  /* 0x000000ff0bff7812 */ /* 0x000fe2000788c0ff */
[----:B------:R-:W-:Y:S01]  /*3800*/  VIADD R8, R8, UR40 ;  /* 0x0000002808087c36 */ /* 0x000fe20008000000 */
[----:B------:R-:W-:Y:S01]  /*3810*/  ULDC.64 UR4, c[0x0][0x650] ;  /* 0x0001940000047ab9 */ /* 0x000fe20000000a00 */
[----:B------:R-:W-:Y:S01]  /*3820*/  IMAD.U32 R7, RZ, RZ, UR40 ;  /* 0x00000028ff077e24 */ /* 0x000fe2000f8e00ff */
[----:B------:R-:W-:Y:S01]  /*3830*/  UISETP.GE.U32.AND UP0, UPT, UR40, 0x16, UPT ;  /* 0x000000162800788c */ /* 0x000fe2000bf06070 */
[----:B------:R-:W-:Y:S01]  /*3840*/  BSSY B1, `(.L_x_64) ;  /* 0x000006d000017945 */ /* 0x000fe20003800000 */
[----:B------:R-:W-:Y:S01]  /*3850*/  ISETP.GT.U32.AND P1, PT, R8, 0x15, PT ;  /* 0x000000150800780c */ /* 0x000fe20003f24070 */
[----:B------:R-:W-:Y:S01]  /*3860*/  IMAD.MOV.U32 R32, RZ, RZ, -0x1 ;  /* 0xffffffffff207424 */ /* 0x000fe200078e00ff */
[----:B------:R-:W-:Y:S01]  /*3870*/  PRMT R11, RZ, 0x7610, R11 ;  /* 0x00007610ff0b7816 */ /* 0x000fe2000000000b */
[----:B------:R-:W-:Y:S01]  /*3880*/  IMAD.MOV.U32 R23, RZ, RZ, -0x1 ;  /* 0xffffffffff177424 */ /* 0x000fe200078e00ff */
[----:B------:R-:W-:Y:S01]  /*3890*/  ISETP.LT.U32.AND P1, PT, R7, 0x16, P1 ;  /* 0x000000160700780c */ /* 0x000fe20000f21070 */
[----:B------:R-:W-:Y:S01]  /*38a0*/  IMAD.MOV.U32 R22, RZ, RZ, -0x1 ;  /* 0xffffffffff167424 */ /* 0x000fe200078e00ff */
[----:B------:R-:W-:Y:S01]  /*38b0*/  PLOP3.LUT P3, PT, PT, PT, UP0, 0x80, 0x0 ;  /* 0x000000000000781c */ /* 0x000fe20003f6f008 */
[----:B------:R-:W0:Y:S01]  /*38c0*/  @P4 S2R R5, SR_CgaCtaId ;  /* 0x0000000000054919 */ /* 0x000e220000008800 */
[----:B------:R-:W-:-:S04]  /*38d0*/  @P4 MOV R4, 0x400 ;  /* 0x0000040000044802 */ /* 0x000fc80000000f00 */
[----:B0-----:R-:W-:Y:S01]  /*38e0*/  @P4 LEA R6, R5, R4, 0x18 ;  /* 0x0000000405064211 */ /* 0x001fe200078ec0ff */
[----:B------:R-:W-:-:S03]  /*38f0*/  IMAD.WIDE.U32 R4, R8, -0x45d1745d, RZ ;  /* 0xba2e8ba308047825 */ /* 0x000fc600078e00ff */
[----:B------:R0:W-:Y:S01]  /*3900*/  @P4 SYNCS.ARRIVE.TRANS64.A1T0 RZ, [R6+URZ+0x198], RZ ;  /* 0x000198ff06ff49a7 */ /* 0x0001e2000810003f */
[----:B------:R-:W-:Y:S02]  /*3910*/  IADD3 R18, P4, R18, R2, RZ ;  /* 0x0000000212127210 */ /* 0x000fe40007f9e0ff */
[----:B------:R-:W-:Y:S02]  /*3920*/  SHF.R.U32.HI R7, RZ, 0x4, R5 ;  /* 0x00000004ff077819 */ /* 0x000fe40000011605 */
[----:B------:R-:W-:Y:S01]  /*3930*/  SEL R5, RZ, 0x1, !P1 ;  /* 0x00000001ff057807 */ /* 0x000fe20004800000 */
[----:B------:R-:W-:Y:S01]  /*3940*/  IMAD.X R17, R17, 0x1, R10, P4 ;  /* 0x0000000111117824 */ /* 0x000fe200020e060a */
[----:B------:R-:W-:Y:S01]  /*3950*/  ISETP.GE.U32.AND P1, PT, R18, UR4, PT ;  /* 0x0000000412007c0c */ /* 0x000fe2000bf26070 */
[----:B------:R-:W-:Y:S01]  /*3960*/  IMAD R8, R7, -0x16, R8 ;  /* 0xffffffea07087824 */ /* 0x000fe200078e0208 */
[----:B------:R-:W-:Y:S02]  /*3970*/  LOP3.LUT R0, R0, R5, RZ, 0x3c, !PT ;  /* 0x0000000500007212 */ /* 0x000fe400078e3cff */
[----:B------:R-:W-:-:S02]  /*3980*/  ISETP.GE.U32.AND.EX P1, PT, R17, UR5, PT, P1 ;  /* 0x0000000511007c0c */ /* 0x000fc4000bf26110 */
[----:B------:R-:W-:Y:S02]  /*3990*/  @P3 LOP3.LUT R0, R0, 0x1, R7, 0x78, !PT ;  /* 0x0000000100003812 */ /* 0x000fe400078e7807 */
[----:B------:R-:W-:-:S09]  /*39a0*/  PRMT R4, RZ, 0x7610, R4 ;  /* 0x00007610ff047816 */ /* 0x000fd20000000004 */
[----:B0-----:R-:W-:Y:S05]  /*39b0*/  @P1 BRA `(.L_x_65) ;  /* 0x0000000400541947 */ /* 0x001fea0003800000 */
[----:B------:R-:W0:Y:S01]  /*39c0*/  S2R R13, SR_CTAID.X ;  /* 0x00000000000d7919 */ /* 0x000e220000002500 */
[----:B------:R-:W-:Y:S01]  /*39d0*/  ULDC.64 UR4, c[0x0][0x628] ;  /* 0x00018a0000047ab9 */ /* 0x000fe20000000a00 */
[----:B------:R-:W1:Y:S01]  /*39e0*/  LDC R14, c[0x0][0x144] ;  /* 0x00005100ff0e7b82 */ /* 0x000e620000000800 */
[----:B------:R-:W-:Y:S01]  /*39f0*/  ISETP.NE.U32.AND P1, PT, RZ, UR4, PT ;  /* 0x00000004ff007c0c */ /* 0x000fe2000bf25070 */
[----:B------:R-:W2:Y:S01]  /*3a00*/  S2R R12, SR_CTAID.Y ;  /* 0x00000000000c7919 */ /* 0x000ea20000002600 */
[----:B------:R-:W-:Y:S01]  /*3a10*/  ULDC UR6, c[0x0][0x150] ;  /* 0x0000540000067ab9 */ /* 0x000fe20000000800 */
[----:B------:R-:W-:Y:S01]  /*3a20*/  ULDC UR7, c[0x0][0x630] ;  /* 0x00018c0000077ab9 */ /* 0x000fe20000000800 */
[----:B------:R-:W-:Y:S01]  /*3a30*/  ISETP.NE.AND.EX P1, PT, RZ, UR5, PT, P1 ;  /* 0x00000005ff007c0c */ /* 0x000fe2000bf25310 */
[----:B------:R-:W-:Y:S01]  /*3a40*/  IMAD.MOV.U32 R4, RZ, RZ, R18 ;  /* 0x000000ffff047224 */ /* 0x000fe200078e0012 */
[----:B0-----:R-:W-:-:S05]  /*3a50*/  I2FP.F32.U32 R5, R13 ;  /* 0x0000000d00057245 */ /* 0x001fca0000201000 */
[----:B------:R-:W-:Y:S01]  /*3a60*/  FMUL R20, R5, UR6 ;  /* 0x0000000605147c20 */ /* 0x000fe20008400000 */
[----:B------:R-:W-:-:S05]  /*3a70*/  IMAD.MOV.U32 R5, RZ, RZ, R17 ;  /* 0x000000ffff057224 */ /* 0x000fca00078e0011 */
[----:B--2---:R-:W-:Y:S05]  /*3a80*/  @!P1 BRA `(.L_x_66) ;  /* 0x0000000000289947 */ /* 0x004fea0003800000 */
[----:B------:R-:W-:Y:S02]  /*3a90*/  ULDC UR6, c[0x0][0x634] ;  /* 0x00018d0000067ab9 */ /* 0x000fe40000000800 */
[----:B------:R-:W-:-:S05]  /*3aa0*/  IADD3 R5, P1, R18, UR6, RZ ;  /* 0x0000000612057c10 */ /* 0x000fca000ff3e0ff */
[----:B------:R-:W-:-:S04]  /*3ab0*/  IMAD.X R15, RZ, RZ, R17, P1 ;  /* 0x000000ffff0f7224 */ /* 0x000fc800008e0611 */
[----:B------:R-:W-:-:S04]  /*3ac0*/  IMAD.WIDE.U32 R6, R15, UR4, RZ ;  /* 0x000000040f067c25 */ /* 0x000fc8000f8e00ff */
[----:B------:R-:W-:-:S04]  /*3ad0*/  IMAD.WIDE.U32 R6, P1, R5, UR5, R6 ;  /* 0x0000000505067c25 */ /* 0x000fc8000f820006 */
[----:B------:R-:W-:-:S04]  /*3ae0*/  IMAD.WIDE.U32 R4, R5, UR4, RZ ;  /* 0x0000000405047c25 */ /* 0x000fc8000f8e00ff */
[----:B------:R-:W-:Y:S01]  /*3af0*/  IMAD.MOV.U32 R4, RZ, RZ, R7 ;  /* 0x000000ffff047224 */ /* 0x000fe200078e0007 */
[----:B------:R-:W-:Y:S01]  /*3b00*/  IADD3 RZ, P3, R5, R6, RZ ;  /* 0x0000000605ff7210 */ /* 0x000fe20007f7e0ff */
[----:B------:R-:W-:-:S04]  /*3b10*/  IMAD.X R5, RZ, RZ, RZ, P1 ;  /* 0x000000ffff057224 */ /* 0x000fc800008e06ff */
[----:B------:R-:W-:-:S08]  /*3b20*/  IMAD.WIDE.U32.X R4, R15, UR5, R4, P3 ;  /* 0x000000050f047c25 */ /* 0x000fd000098e0404 */
.L_x_66:
[--C-:B------:R-:W-:Y:S01]  /*3b30*/  SHF.R.U64 R22, R4, UR7, R5.reuse ;  /* 0x0000000704167c19 */ /* 0x100fe20008001205 */
[----:B------:R-:W0:Y:S01]  /*3b40*/  F2I.U32.TRUNC.NTZ R20, R20 ;  /* 0x0000001400147305 */ /* 0x000e22000020f000 */
[----:B------:R-:W-:Y:S01]  /*3b50*/  SHF.R.U32.HI R4, RZ, UR7, R5 ;  /* 0x00000007ff047c19 */ /* 0x000fe20008011605 */
[----:B------:R-:W-:Y:S01]  /*3b60*/  ULDC.64 UR4, c[0x0][0x620] ;  /* 0x0001880000047ab9 */ /* 0x000fe20000000a00 */
[----:B------:R-:W-:Y:S01]  /*3b70*/  IADD3 R7, P1, RZ, -R22, RZ ;  /* 0x80000016ff077210 */ /* 0x000fe20007f3e0ff */
[----:B------:R-:W-:Y:S01]  /*3b80*/  IMAD.MOV.U32 R5, RZ, RZ, R17 ;  /* 0x000000ffff057224 */ /* 0x000fe200078e0011 */
[----:B------:R-:W-:Y:S01]  /*3b90*/  ULDC.64 UR6, c[0x0][0x640] ;  /* 0x0001900000067ab9 */ /* 0x000fe20000000a00 */
[----:B------:R-:W2:Y:S02]  /*3ba0*/  LDC R21, c[0x0][0x148] ;  /* 0x00005200ff157b82 */ /* 0x000ea40000000800 */
[----:B------:R-:W-:Y:S01]  /*3bb0*/  IMAD.X R4, RZ, RZ, ~R4, P1 ;  /* 0x000000ffff047224 */ /* 0x000fe200008e0e04 */
[----:B------:R-:W-:-:S03]  /*3bc0*/  ISETP.NE.U32.AND P1, PT, RZ, UR6, PT ;  /* 0x00000006ff007c0c */ /* 0x000fc6000bf25070 */
[----:B------:R-:W-:Y:S01]  /*3bd0*/  IMAD R6, R4, UR4, RZ ;  /* 0x0000000404067c24 */ /* 0x000fe2000f8e02ff */
[----:B------:R-:W-:Y:S01]  /*3be0*/  ISETP.NE.AND.EX P1, PT, RZ, UR7, PT, P1 ;  /* 0x00000007ff007c0c */ /* 0x000fe2000bf25310 */
[----:B------:R-:W-:-:S04]  /*3bf0*/  IMAD.MOV.U32 R4, RZ, RZ, R18 ;  /* 0x000000ffff047224 */ /* 0x000fc800078e0012 */
[----:B------:R-:W-:Y:S01]  /*3c00*/  IMAD.WIDE.U32 R4, R7, UR4, R4 ;  /* 0x0000000407047c25 */ /* 0x000fe2000f8e0004 */
[----:B------:R-:W-:-:S03]  /*3c10*/  ULDC UR4, c[0x0][0x618] ;  /* 0x0001860000047ab9 */ /* 0x000fc60000000800 */
[----:B------:R-:W-:Y:S01]  /*3c20*/  IMAD R7, R7, UR5, R6 ;  /* 0x0000000507077c24 */ /* 0x000fe2000f8e0206 */
[----:B------:R-:W-:Y:S01]  /*3c30*/  ULDC UR5, c[0x0][0x154] ;  /* 0x0000550000057ab9 */ /* 0x000fe20000000800 */
[----:B0-----:R-:W-:Y:S02]  /*3c40*/  IMAD.MOV R6, RZ, RZ, -R20 ;  /* 0x000000ffff067224 */ /* 0x001fe400078e0a14 */
[----:B------:R-:W-:Y:S02]  /*3c50*/  IMAD.IADD R5, R5, 0x1, R7 ;  /* 0x0000000105057824 */ /* 0x000fe400078e0207 */
[----:B-1----:R-:W-:Y:S01]  /*3c60*/  IMAD R13, R14, R6, R13 ;  /* 0x000000060e0d7224 */ /* 0x002fe200078e020d */
[----:B------:R-:W-:Y:S02]  /*3c70*/  I2FP.F32.U32 R6, R12 ;  /* 0x0000000c00067245 */ /* 0x000fe40000201000 */
[--C-:B------:R-:W-:Y:S02]  /*3c80*/  SHF.R.U64 R14, R4, UR4, R5.reuse ;  /* 0x00000004040e7c19 */ /* 0x100fe40008001205 */
[----:B------:R-:W-:Y:S01]  /*3c90*/  SHF.R.U32.HI R5, RZ, UR4, R5 ;  /* 0x00000004ff057c19 */ /* 0x000fe20008011605 */
[----:B------:R-:W-:Y:S01]  /*3ca0*/  FMUL R6, R6, UR5 ;  /* 0x0000000506067c20 */ /* 0x000fe20008400000 */
[----:B------:R-:W-:-:S02]  /*3cb0*/  ULDC UR4, c[0x0][0x608] ;  /* 0x0001820000047ab9 */ /* 0x000fc40000000800 */
[--C-:B------:R-:W-:Y:S01]  /*3cc0*/  SHF.R.U64 R20, R14, UR4, R5.reuse ;  /* 0x000000040e147c19 */ /* 0x100fe20008001205 */
[----:B------:R0:W1:Y:S01]  /*3cd0*/  F2I.U32.TRUNC.NTZ R24, R6 ;  /* 0x0000000600187305 */ /* 0x000062000020f000 */
[----:B------:R-:W-:Y:S01]  /*3ce0*/  SHF.R.U32.HI R5, RZ, UR4, R5 ;  /* 0x00000004ff057c19 */ /* 0x000fe20008011605 */
[----:B------:R-:W-:-:S03]  /*3cf0*/  ULDC UR4, c[0x0][0x658] ;  /* 0x0001960000047ab9 */ /* 0x000fc60000000800 */
[--C-:B------:R-:W-:Y:S02]  /*3d00*/  SHF.R.U64 R15, R20, UR4, R5.reuse ;  /* 0x00000004140f7c19 */ /* 0x100fe40008001205 */
[----:B------:R-:W-:-:S03]  /*3d10*/  SHF.R.U32.HI R23, RZ, UR4, R5 ;  /* 0x00000004ff177c19 */ /* 0x000fc60008011605 */
[----:B------:R-:W-:Y:S02]  /*3d20*/  IMAD.MOV.U32 R4, RZ, RZ, R15 ;  /* 0x000000ffff047224 */ /* 0x000fe400078e000f */
[----:B------:R-:W-:Y:S01]  /*3d30*/  IMAD.MOV.U32 R5, RZ, RZ, R23 ;  /* 0x000000ffff057224 */ /* 0x000fe200078e0017 */
[----:B0-----:R-:W-:Y:S06]  /*3d40*/  @!P1 BRA `(.L_x_67) ;  /* 0x0000000000289947 */ /* 0x001fec0003800000 */
        /* <DEDUP_REMOVED lines=10> */
.L_x_67:
[----:B------:R-:W-:Y:S01]  /*3df0*/  ISETP.NE.AND P1, PT, R19, 0x1, PT ;  /* 0x000000011300780c */ /* 0x000fe20003f25270 */
[----:B------:R-:W-:Y:S01]  /*3e00*/  ULDC UR4, c[0x0][0x648] ;  /* 0x0001920000047ab9 */ /* 0x000fe20000000800 */
[----:B------:R-:W-:Y:S01]  /*3e10*/  LOP3.LUT R20, R20, UR16, RZ, 0xc0, !PT ;  /* 0x0000001014147c12 */ /* 0x000fe2000f8ec0ff */
[----:B-1----:R-:W-:Y:S01]  /*3e20*/  IMAD.MOV R24, RZ, RZ, -R24 ;  /* 0x000000ffff187224 */ /* 0x002fe200078e0a18 */
[----:B------:R-:W-:Y:S01]  /*3e30*/  SHF.R.U64 R5, R4, UR4, R5 ;  /* 0x0000000404057c19 */ /* 0x000fe20008001205 */
[----:B------:R-:W-:Y:S01]  /*3e40*/  ULDC UR4, c[0x0][0x638] ;  /* 0x00018e0000047ab9 */ /* 0x000fe20000000800 */
[----:B------:R-:W-:Y:S01]  /*3e50*/  LOP3.LUT R32, R14, UR15, RZ, 0xc0, !PT ;  /* 0x0000000f0e207c12 */ /* 0x000fe2000f8ec0ff */
[----:B------:R-:W-:Y:S02]  /*3e60*/  ULDC UR5, c[0x0][0x610] ;  /* 0x0001840000057ab9 */ /* 0x000fe40000000800 */
[----:B------:R-:W-:Y:S02]  /*3e70*/  IMAD.MOV R4, RZ, RZ, -R5 ;  /* 0x000000ffff047224 */ /* 0x000fe400078e0a05 */
[----:B------:R-:W-:-:S02]  /*3e80*/  IMAD R20, R5, UR17, R20 ;  /* 0x0000001105147c24 */ /* 0x000fc4000f8e0214 */
[----:B--2---:R-:W-:Y:S02]  /*3e90*/  @P1 IMAD R13, R21, R24, R12 ;  /* 0x00000018150d1224 */ /* 0x004fe400078e020c */
[----:B------:R-:W-:Y:S01]  /*3ea0*/  IMAD R15, R4, UR4, R15 ;  /* 0x00000004040f7c24 */ /* 0x000fe2000f8e020f */
[----:B------:R-:W-:Y:S01]  /*3eb0*/  ULDC UR4, c[0x0][0x600] ;  /* 0x0001800000047ab9 */ /* 0x000fe20000000800 */
[----:B------:R-:W-:Y:S02]  /*3ec0*/  IMAD R13, R20, UR5, R13 ;  /* 0x00000005140d7c24 */ /* 0x000fe4000f8e020d */
[----:B------:R-:W-:Y:S02]  /*3ed0*/  IMAD R32, R15, UR4, R32 ;  /* 0x000000040f207c24 */ /* 0x000fe4000f8e0220 */
[----:B------:R-:W-:-:S03]  /*3ee0*/  IMAD.MOV.U32 R4, RZ, RZ, 0x1 ;  /* 0x00000001ff047424 */ /* 0x000fc600078e00ff */
[----:B------:R-:W-:Y:S02]  /*3ef0*/  SEL R23, R32, R13, !P1 ;  /* 0x0000000d20177207 */ /* 0x000fe40004800000 */
[----:B------:R-:W-:-:S07]  /*3f00*/  SEL R32, R13, R32, !P1 ;  /* 0x000000200d207207 */ /* 0x000fce0004800000 */
.L_x_65:
[----:B------:R-:W-:Y:S05]  /*3f10*/  BSYNC B1 ;  /* 0x0000000000017941 */ /* 0x000fea0003800000 */
.L_x_64:
[----:B------:R-:W-:-:S13]  /*3f20*/  LOP3.LUT P1, RZ, R4, 0xff, RZ, 0xc0, !PT ;  /* 0x000000ff04ff7812 */ /* 0x000fda000782c0ff */
[----:B------:R-:W-:Y:S05]  /*3f30*/  @P1 BRA `(.L_x_68) ;  /* 0xfffffff4003c1947 */ /* 0x000fea000383ffff */
[----:B------:R-:W-:Y:S05]  /*3f40*/  BSYNC B0 ;  /* 0x0000000000007941 */ /* 0x000fea0003800000 */
.L_x_56:
[----:B------:R-:W-:-:S03]  /*3f50*/  UMOV UR4, 0xffffffff ;  /* 0xffffffff00047882 */ /* 0x000fc60000000000 */
[----:B------:R-:W-:Y:S05]  /*3f60*/  BRA.DIV UR4, `(.L_x_69) ;  /* 0x0000000e04d07947 */ /* 0x000fea000b800000 */
[----:B------:R-:W-:-:S13]  /*3f70*/  ELECT P6, URZ, PT ;  /* 0x00000000003f782f */ /* 0x000fda00038c0000 */
.L_x_103:
[----:B------:R-:W-:Y:S04]  /*3f80*/  BSSY B0, `(.L_x_70) ;  /* 0x00000cd000007945 */ /* 0x000fe80003800000 */
[----:B------:R-:W-:Y:S05]  /*3f90*/  @!P6 BRA `(.L_x_71) ;  /* 0x0000000c002ce947 */ /* 0x000fea0003800000 */
[----:B------:R-:W-:-:S04]  /*3fa0*/  LOP3.LUT R16, R16, 0x2, RZ, 0xfc, !PT ;  /* 0x0000000210107812 */ /* 0x000fc800078efcff */
[----:B------:R-:W-:-:S13]  /*3fb0*/  ISETP.NE.AND P0, PT, R16, 0x3, PT ;  /* 0x000000031000780c */ /* 0x000fda0003f05270 */
[----:B------:R-:W-:Y:S05]  /*3fc0*/  @!P0 BRA `(.L_x_72) ;  /* 0x0000000000048947 */ /* 0x000fea0003800000 */
[----:B------:R-:W-:Y:S01]  /*3fd0*/  BPT.TRAP 0x1 ;  /* 0x000000040000795c */ /* 0x000fe20000300000 */
.L_x_72:
[----:B------:R-:W0:Y:S01]  /*3fe0*/  S2R R3, SR_CgaCtaId ;  /* 0x0000000000037919 */ /* 0x000e220000008800 */
[----:B------:R-:W-:-:S04]  /*3ff0*/  MOV R2, 0x400 ;  /* 0x0000040000027802 */ /* 0x000fc80000000f00 */
[----:B0-----:R-:W-:Y:S02]  /*4000*/  LEA R3, R3, R2, 0x18 ;  /* 0x0000000203037211 */ /* 0x001fe400078ec0ff */
[----:B------:R-:W-:-:S03]  /*4010*/  SHF.L.U32 R2, R0, 0x1f, RZ ;  /* 0x0000001f00027819 */ /* 0x000fc600000006ff */
[----:B------:R-:W-:-:S04]  /*4020*/  VIADD R3, R3, 0xb0 ;  /* 0x000000b003037836 */ /* 0x000fc80000000000 */
[C---:B------:R-:W-:Y:S02]  /*4030*/  IMAD R7, R8.reuse, 0x8, R3 ;  /* 0x0000000808077824 */ /* 0x040fe400078e0203 */
[----:B------:R-:W-:Y:S02]  /*4040*/  VIADD R8, R8, 0x1 ;  /* 0x0000000108087836 */ /* 0x000fe40000000000 */
[----:B------:R-:W0:Y:S03]  /*4050*/  SYNCS.PHASECHK.TRANS64.TRYWAIT P0, [R7+URZ], R2 ;  /* 0x00000002070075a7 */ /* 0x000e26000800017f */
[----:B------:R-:W-:-:S04]  /*4060*/  ISETP.NE.AND P1, PT, R8, 0x16, PT ;  /* 0x000000160800780c */ /* 0x000fc80003f25270 */
[----:B------:R-:W-:Y:S02]  /*4070*/  SEL R5, RZ, 0x1, P1 ;  /* 0x00000001ff057807 */ /* 0x000fe40000800000 */
[----:B------:R-:W-:Y:S02]  /*4080*/  SEL R8, R8, RZ, P1 ;  /* 0x000000ff08087207 */ /* 0x000fe40000800000 */
[----:B------:R-:W-:-:S03]  /*4090*/  LOP3.LUT R5, R0, R5, RZ, 0x3c, !PT ;  /* 0x0000000500057212 */ /* 0x000fc600078e3cff */
[----:B------:R-:W-:Y:S01]  /*40a0*/  IMAD R9, R8, 0x8, R3 ;  /* 0x0000000808097824 */ /* 0x000fe200078e0203 */
[----:B------:R-:W-:Y:S01]  /*40b0*/  SHF.L.U32 R4, R5, 0x1f, RZ ;  /* 0x0000001f05047819 */ /* 0x000fe200000006ff */
[----:B0-----:R-:W-:Y:S06]  /*40c0*/  @!P0 BRA `(.L_x_73) ;  /* 0x0000000c00988947 */ /* 0x001fec0003800000 */
.L_x_104:
[----:B------:R-:W1:Y:S01]  /*40d0*/  SYNCS.PHASECHK.TRANS64.TRYWAIT P0, [R9+URZ], R4 ;  /* 0x00000004090075a7 */ /* 0x000e62000800017f */
[----:B------:R-:W-:-:S05]  /*40e0*/  VIADD R0, R8, 0x1 ;  /* 0x0000000108007836 */ /* 0x000fca0000000000 */
[----:B------:R-:W-:-:S04]  /*40f0*/  ISETP.NE.AND P1, PT, R0, 0x16, PT ;  /* 0x000000160000780c */ /* 0x000fc80003f25270 */
[----:B0-----:R-:W-:Y:S02]  /*4100*/  SEL R2, RZ, 0x1, P1 ;  /* 0x00000001ff027807 */ /* 0x001fe40000800000 */
[----:B------:R-:W-:Y:S02]  /*4110*/  SEL R0, R0, RZ, P1 ;  /* 0x000000ff00007207 */ /* 0x000fe40000800000 */
[----:B------:R-:W-:-:S03]  /*4120*/  LOP3.LUT R7, R5, R2, RZ, 0x3c, !PT ;  /* 0x0000000205077212 */ /* 0x000fc600078e3cff */
[----:B------:R-:W-:Y:S01]  /*4130*/  IMAD R6, R0, 0x8, R3 ;  /* 0x0000000800067824 */ /* 0x000fe200078e0203 */
[----:B------:R-:W-:Y:S01]  /*4140*/  SHF.L.U32 R5, R7, 0x1f, RZ ;  /* 0x0000001f07057819 */ /* 0x000fe200000006ff */
[----:B-1----:R-:W-:Y:S06]  /*4150*/  @!P0 BRA `(.L_x_74) ;  /* 0x0000000c00888947 */ /* 0x002fec0003800000 */
.L_x_105:
[----:B------:R-:W1:Y:S01]  /*4160*/  SYNCS.PHASECHK.TRANS64.TRYWAIT P0, [R6+URZ], R5 ;  /* 0x00000005060075a7 */ /* 0x000e62000800017f */
[----:B------:R-:W-:-:S05]  /*4170*/  VIADD R0, R0, 0x1 ;  /* 0x0000000100007836 */ /* 0x000fca0000000000 */
[----:B------:R-:W-:-:S04]  /*4180*/  ISETP.NE.AND P1, PT, R0, 0x16, PT ;  /* 0x000000160000780c */ /* 0x000fc80003f25270 */
[----:B------:R-:W-:Y:S02]  /*4190*/  SEL R2, RZ, 0x1, P1 ;  /* 0x00000001ff027807 */ /* 0x000fe40000800000 */
[----:B------:R-:W-:Y:S02]  /*41a0*/  SEL R0, R0, RZ, P1 ;  /* 0x000000ff00007207 */ /* 0x000fe40000800000 */
[----:B------:R-:W-:-:S03]  /*41b0*/  LOP3.LUT R7, R7, R2, RZ, 0x3c, !PT ;  /* 0x0000000207077212 */ /* 0x000fc600078e3cff */
[----:B0-----:R-:W-:Y:S01]  /*41c0*/  IMAD R9, R0, 0x8, R3 ;  /* 0x0000000800097824 */ /* 0x001fe200078e0203 */
[----:B------:R-:W-:Y:S01]  /*41d0*/  SHF.L.U32 R4, R7, 0x1f, RZ ;  /* 0x0000001f07047819 */ /* 0x000fe200000006ff */
[----:B-1----:R-:W-:Y:S06]  /*41e0*/  @!P0 BRA `(.L_x_75) ;  /* 0x0000000c00788947 */ /* 0x002fec0003800000 */
.L_x_106:
        /* <DEDUP_REMOVED lines=9> */
.L_x_107:
        /* <DEDUP_REMOVED lines=9> */
.L_x_108:
        /* <DEDUP_REMOVED lines=9> */
.L_x_109:
        /* <DEDUP_REMOVED lines=9> */
.L_x_110:
        /* <DEDUP_REMOVED lines=9> */
.L_x_111:
        /* <DEDUP_REMOVED lines=9> */
.L_x_112:
        /* <DEDUP_REMOVED lines=9> */
.L_x_113:
        /* <DEDUP_REMOVED lines=9> */
.L_x_114:
        /* <DEDUP_REMOVED lines=9> */
.L_x_115:
        /* <DEDUP_REMOVED lines=9> */
.L_x_116:
        /* <DEDUP_REMOVED lines=9> */
.L_x_117:
        /* <DEDUP_REMOVED lines=9> */
.L_x_118:
        /* <DEDUP_REMOVED lines=9> */
.L_x_119:
        /* <DEDUP_REMOVED lines=9> */
.L_x_120:
        /* <DEDUP_REMOVED lines=9> */
.L_x_121:
        /* <DEDUP_REMOVED lines=9> */
.L_x_122:
        /* <DEDUP_REMOVED lines=9> */
.L_x_123:
[----:B------:R-:W1:Y:S01]  /*4b80*/  SYNCS.PHASECHK.TRANS64.TRYWAIT P0, [R6+URZ], R5 ;  /* 0x00000005060075a7 */ /* 0x000e62000800017f */
[----:B------:R-:W-:-:S05]  /*4b90*/  VIADD R0, R0, 0x1 ;  /* 0x0000000100007836 */ /* 0x000fca0000000000 */
[----:B------:R-:W-:-:S04]  /*4ba0*/  ISETP.NE.AND P1, PT, R0, 0x16, PT ;  /* 0x000000160000780c */ /* 0x000fc80003f25270 */
[----:B------:R-:W-:Y:S02]  /*4bb0*/  SEL R2, RZ, 0x1, P1 ;  /* 0x00000001ff027807 */ /* 0x000fe40000800000 */
[----:B------:R-:W-:Y:S02]  /*4bc0*/  SEL R0, R0, RZ, P1 ;  /* 0x000000ff00007207 */ /* 0x000fe40000800000 */
[----:B------:R-:W-:Y:S01]  /*4bd0*/  LOP3.LUT R2, R7, R2, RZ, 0x3c, !PT ;  /* 0x0000000207027212 */ /* 0x000fe200078e3cff */
[----:B-1----:R-:W-:Y:S06]  /*4be0*/  @!P0 BRA `(.L_x_93) ;  /* 0x0000000800608947 */ /* 0x002fec0003800000 */
.L_x_124:
[----:B------:R-:W-:Y:S01]  /*4bf0*/  IMAD R3, R0, 0x8, R3 ;  /* 0x0000000800037824 */ /* 0x000fe200078e0203 */
[----:B------:R-:W-:-:S07]  /*4c00*/  SHF.L.U32 R0, R2, 0x1f, RZ ;  /* 0x0000001f02007819 */ /* 0x000fce00000006ff */
.L_x_94:
[----:B--2---:R2:W3:Y:S02]  /*4c10*/  SYNCS.PHASECHK.TRANS64.TRYWAIT P0, [R3+URZ], R0 ;  /* 0x00000000030075a7 */ /* 0x0044e4000800017f */
[----:B---3--:R-:W-:Y:S05]  /*4c20*/  @!P0 NANOSLEEP.SYNCS 0x989680 ;  /* 0x009896800000895d */ /* 0x008fea0003900000 */
[----:B------:R-:W3:Y:S02]  /*4c30*/  @!P0 SYNCS.PHASECHK.TRANS64 P0, [R3+URZ], R0 ;  /* 0x00000000030085a7 */ /* 0x000ee4000800007f */
[----:B---3--:R-:W-:Y:S05]  /*4c40*/  @!P0 BRA `(.L_x_94) ;  /* 0xfffffffc00f08947 */ /* 0x008fea000383ffff */
.L_x_71:
[----:B------:R-:W-:Y:S05]  /*4c50*/  BSYNC B0 ;  /* 0x0000000000007941 */ /* 0x000fea0003800000 */
.L_x_70:
[----:B------:R-:W-:Y:S05]  /*4c60*/  EXIT ;  /* 0x000000000000794d */ /* 0x000fea0003800000 */
.L_x_16:
[----:B0-----:R-:W-:-:S04]  /*4c70*/  IMAD.U32 R3, RZ, RZ, UR45 ;  /* 0x0000002dff037e24 */ /* 0x001fc8000f8e00ff */
[----:B------:R0:W1:Y:S03]  /*4c80*/  SYNCS.PHASECHK.TRANS64.TRYWAIT P0, [R3+URZ+-0x8], R0 ;  /* 0xfffff800030075a7 */ /* 0x000066000800017f */
[----:B-1----:R-:W-:Y:S05]  /*4c90*/  @!P0 NANOSLEEP.SYNCS 0x989680 ;  /* 0x009896800000895d */ /* 0x002fea0003900000 */
[----:B------:R-:W1:Y:S02]  /*4ca0*/  @!P0 SYNCS.PHASECHK.TRANS64 P0, [R3+URZ+-0x8], R0 ;  /* 0xfffff800030085a7 */ /* 0x000e64000800007f */
[----:B-1----:R-:W-:Y:S05]  /*4cb0*/  @!P0 BRA `(.L_x_16) ;  /* 0xfffffffc00ec8947 */ /* 0x002fea000383ffff */
[----:B------:R-:W-:Y:S05]  /*4cc0*/  BRA `(.L_x_95) ;  /* 0xffffffc800b07947 */ /* 0x000fea000383ffff */
.L_x_21:
[----:B-1----:R1:W3:Y:S02]  /*4cd0*/  SYNCS.PHASECHK.TRANS64.TRYWAIT P1, [R3+URZ], R0 ;  /* 0x00000000030075a7 */ /* 0x0022e4000802017f */
[----:B---3--:R-:W-:Y:S05]  /*4ce0*/  @!P1 NANOSLEEP.SYNCS 0x989680 ;  /* 0x009896800000995d */ /* 0x008fea0003900000 */
[----:B------:R-:W3:Y:S02]  /*4cf0*/  @!P1 SYNCS.PHASECHK.TRANS64 P1, [R3+URZ], R0 ;  /* 0x00000000030095a7 */ /* 0x000ee4000802007f */
[----:B---3--:R-:W-:Y:S05]  /*4d00*/  @!P1 BRA `(.L_x_21) ;  /* 0xfffffffc00f09947 */ /* 0x008fea000383ffff */
[----:B------:R-:W-:Y:S05]  /*4d10*/  BRA `(.L_x_20) ;  /* 0xffffffcc00147947 */ /* 0x000fea000383ffff */
.L_x_26:
[----:B-1----:R-:W-:-:S04]  /*4d20*/  IMAD.U32 R4, RZ, RZ, UR4 ;  /* 0x00000004ff047e24 */ /* 0x002fc8000f8e00ff */
[----:B------:R1:W3:Y:S03]  /*4d30*/  SYNCS.PHASECHK.TRANS64.TRYWAIT P1, [R4+URZ], R3 ;  /* 0x00000003040075a7 */ /* 0x0002e6000802017f */
[----:B---3--:R-:W-:Y:S05]  /*4d40*/  @!P1 NANOSLEEP.SYNCS 0x989680 ;  /* 0x009896800000995d */ /* 0x008fea0003900000 */
[----:B------:R-:W3:Y:S02]  /*4d50*/  @!P1 SYNCS.PHASECHK.TRANS64 P1, [R4+URZ], R3 ;  /* 0x00000003040095a7 */ /* 0x000ee4000802007f */
[----:B---3--:R-:W-:Y:S05]  /*4d60*/  @!P1 BRA `(.L_x_26) ;  /* 0xfffffffc00ec9947 */ /* 0x008fea000383ffff */
[----:B------:R-:W-:Y:S05]  /*4d70*/  BRA `(.L_x_25) ;  /* 0xffffffcc00cc7947 */ /* 0x000fea000383ffff */
.L_x_32:
[----:B0-----:R-:W-:-:S04]  /*4d80*/  IMAD.U32 R3, RZ, RZ, UR45 ;  /* 0x0000002dff037e24 */ /* 0x001fc8000f8e00ff */
[----:B------:R0:W1:Y:S03]  /*4d90*/  SYNCS.PHASECHK.TRANS64.TRYWAIT P0, [R3+URZ+0x8], R0 ;  /* 0x00000800030075a7 */ /* 0x000066000800017f */
[----:B-1----:R-:W-:Y:S05]  /*4da0*/  @!P0 NANOSLEEP.SYNCS 0x989680 ;  /* 0x009896800000895d */ /* 0x002fea0003900000 */
[----:B------:R-:W1:Y:S02]  /*4db0*/  @!P0 SYNCS.PHASECHK.TRANS64 P0, [R3+URZ+0x8], R0 ;  /* 0x00000800030085a7 */ /* 0x000e64000800007f */
[----:B-1----:R-:W-:Y:S05]  /*4dc0*/  @!P0 BRA `(.L_x_32) ;  /* 0xfffffffc00ec8947 */ /* 0x002fea000383ffff */
[----:B------:R-:W-:Y:S05]  /*4dd0*/  BRA `(.L_x_96) ;  /* 0xffffffd400047947 */ /* 0x000fea000383ffff */
.L_x_57:
[----:B------:R-:W-:Y:S01]  /*4de0*/  BSSY B1, `(.L_x_97) ;  /* 0x0000006000017945 */ /* 0x000fe20003800000 */
[----:B------:R-:W-:-:S07]  /*4df0*/  IMAD.MOV.U32 R15, RZ, RZ, -0x1 ;  /* 0xffffffffff0f7424 */ /* 0x000fce00078e00ff */
[----:B------:R-:W-:Y:S05]  /*4e00*/  WARPSYNC.COLLECTIVE R15, `(.L_x_98) ;  /* 0x000000000f0c7348 */ /* 0x000fea0003c00000 */
[----:B------:R-:W-:Y:S02]  /*4e10*/  ELECT P6, UR62, PT ;  /* 0x00000000003e782f */ /* 0x000fe400038c0000 */
[----:B------:R-:W-:Y:S01]  /*4e20*/  MOV R14, UR62 ;  /* 0x0000003e000e7c02 */ /* 0x000fe20008000f00 */
[----:B------:R-:W-:Y:S10]  /*4e30*/  ENDCOLLECTIVE ;  /* 0x000000000000791b */ /* 0x000ff40003800000 */
.L_x_98:
[----:B------:R-:W-:Y:S05]  /*4e40*/  BSYNC B1 ;  /* 0x0000000000017941 */ /* 0x000fea0003800000 */
.L_x_97:
[----:B------:R-:W-:Y:S05]  /*4e50*/  BRA `(.L_x_99) ;  /* 0xffffffe400807947 */ /* 0x000fea000383ffff */
.L_x_60:
[----:B-1----:R1:W2:Y:S02]  /*4e60*/  SYNCS.PHASECHK.TRANS64.TRYWAIT P1, [R13+URZ+0xb0], R6 ;  /* 0x0000b0060d0075a7 */ /* 0x0022a4000802017f */
[----:B--2---:R-:W-:Y:S05]  /*4e70*/  @!P1 NANOSLEEP.SYNCS 0x989680 ;  /* 0x009896800000995d */ /* 0x004fea0003900000 */
[----:B------:R-:W2:Y:S02]  /*4e80*/  @!P1 SYNCS.PHASECHK.TRANS64 P1, [R13+URZ+0xb0], R6 ;  /* 0x0000b0060d0095a7 */ /* 0x000ea4000802007f */
[----:B--2---:R-:W-:Y:S05]  /*4e90*/  @!P1 BRA `(.L_x_60) ;  /* 0xfffffffc00f09947 */ /* 0x004fea000383ffff */
[----:B------:R-:W-:Y:S05]  /*4ea0*/  BRA `(.L_x_100) ;  /* 0xffffffe400b47947 */ /* 0x000fea000383ffff */
.L_x_69:
[----:B------:R-:W-:Y:S01]  /*4eb0*/  BSSY B0, `(.L_x_101) ;  /* 0x0000006000007945 */ /* 0x000fe20003800000 */
[----:B------:R-:W-:-:S07]  /*4ec0*/  IMAD.MOV.U32 R15, RZ, RZ, -0x1 ;  /* 0xffffffffff0f7424 */ /* 0x000fce00078e00ff */
[----:B------:R-:W-:Y:S05]  /*4ed0*/  WARPSYNC.COLLECTIVE R15, `(.L_x_102) ;  /* 0x000000000f0c7348 */ /* 0x000fea0003c00000 */
[----:B------:R-:W-:Y:S02]  /*4ee0*/  ELECT P6, UR62, PT ;  /* 0x00000000003e782f */ /* 0x000fe400038c0000 */
[----:B------:R-:W-:Y:S01]  /*4ef0*/  MOV R14, UR62 ;  /* 0x0000003e000e7c02 */ /* 0x000fe20008000f00 */
[----:B------:R-:W-:Y:S10]  /*4f00*/  ENDCOLLECTIVE ;  /* 0x000000000000791b */ /* 0x000ff40003800000 */
.L_x_102:
[----:B------:R-:W-:Y:S05]  /*4f10*/  BSYNC B0 ;  /* 0x0000000000007941 */ /* 0x000fea0003800000 */
.L_x_101:
[----:B------:R-:W-:Y:S05]  /*4f20*/  BRA `(.L_x_103) ;  /* 0xfffffff000147947 */ /* 0x000fea000383ffff */
.L_x_73:
[----:B0-----:R0:W1:Y:S02]  /*4f30*/  SYNCS.PHASECHK.TRANS64.TRYWAIT P0, [R7+URZ], R2 ;  /* 0x00000002070075a7 */ /* 0x001064000800017f */
[----:B-1----:R-:W-:Y:S05]  /*4f40*/  @!P0 NANOSLEEP.SYNCS 0x989680 ;  /* 0x009896800000895d */ /* 0x002fea0003900000 */
[----:B------:R-:W1:Y:S02]  /*4f50*/  @!P0 SYNCS.PHASECHK.TRANS64 P0, [R7+URZ], R2 ;  /* 0x00000002070085a7 */ /* 0x000e64000800007f */
[----:B-1----:R-:W-:Y:S05]  /*4f60*/  @!P0 BRA `(.L_x_73) ;  /* 0xfffffffc00f08947 */ /* 0x002fea000383ffff */
[----:B------:R-:W-:Y:S05]  /*4f70*/  BRA `(.L_x_104) ;  /* 0xfffffff000547947 */ /* 0x000fea000383ffff */
.L_x_74:
[----:B0-----:R0:W1:Y:S02]  /*4f80*/  SYNCS.PHASECHK.TRANS64.TRYWAIT P0, [R9+URZ], R4 ;  /* 0x00000004090075a7 */ /* 0x001064000800017f */
[----:B-1----:R-:W-:Y:S05]  /*4f90*/  @!P0 NANOSLEEP.SYNCS 0x989680 ;  /* 0x009896800000895d */ /* 0x002fea0003900000 */
[----:B------:R-:W1:Y:S02]  /*4fa0*/  @!P0 SYNCS.PHASECHK.TRANS64 P0, [R9+URZ], R4 ;  /* 0x00000004090085a7 */ /* 0x000e64000800007f */
[----:B-1----:R-:W-:Y:S05]  /*4fb0*/  @!P0 BRA `(.L_x_74) ;  /* 0xfffffffc00f08947 */ /* 0x002fea000383ffff */
[----:B------:R-:W-:Y:S05]  /*4fc0*/  BRA `(.L_x_105) ;  /* 0xfffffff000647947 */ /* 0x000fea000383ffff */
.L_x_75:
[----:B0-----:R0:W1:Y:S02]  /*4fd0*/  SYNCS.PHASECHK.TRANS64.TRYWAIT P0, [R6+URZ], R5 ;  /* 0x00000005060075a7 */ /* 0x001064000800017f */
[----:B-1----:R-:W-:Y:S05]  /*4fe0*/  @!P0 NANOSLEEP.SYNCS 0x989680 ;  /* 0x009896800000895d */ /* 0x002fea0003900000 */
[----:B------:R-:W1:Y:S02]  /*4ff0*/  @!P0 SYNCS.PHASECHK.TRANS64 P0, [R6+URZ], R5 ;  /* 0x00000005060085a7 */ /* 0x000e64000800007f */
[----:B-1----:R-:W-:Y:S05]  /*5000*/  @!P0 BRA `(.L_x_75) ;  /* 0xfffffffc00f08947 */ /* 0x002fea000383ffff */
[----:B------:R-:W-:Y:S05]  /*5010*/  BRA `(.L_x_106) ;  /* 0xfffffff000747947 */ /* 0x000fea000383ffff */
.L_x_76:
[----:B0-----:R0:W1:Y:S02]  /*5020*/  SYNCS.PHASECHK.TRANS64.TRYWAIT P0, [R9+URZ], R4 ;  /* 0x00000004090075a7 */ /* 0x001064000800017f */
[----:B-1----:R-:W-:Y:S05]  /*5030*/  @!P0 NANOSLEEP.SYNCS 0x989680 ;  /* 0x009896800000895d */ /* 0x002fea0003900000 */
[----:B------:R-:W1:Y:S02]  /*5040*/  @!P0 SYNCS.PHASECHK.TRANS64 P0, [R9+URZ], R4 ;  /* 0x00000004090085a7 */ /* 0x000e64000800007f */
[----:B-1----:R-:W-:Y:S05]  /*5050*/  @!P0 BRA `(.L_x_76) ;  /* 0xfffffffc00f08947 */ /* 0x002fea000383ffff */
[----:B------:R-:W-:Y:S05]  /*5060*/  BRA `(.L_x_107) ;  /* 0xfffffff000847947 */ /* 0x000fea000383ffff */
.L_x_77:
[----:B0-----:R0:W1:Y:S02]  /*5070*/  SYNCS.PHASECHK.TRANS64.TRYWAIT P0, [R6+URZ], R5 ;  /* 0x00000005060075a7 */ /* 0x001064000800017f */
[----:B-1----:R-:W-:Y:S05]  /*5080*/  @!P0 NANOSLEEP.SYNCS 0x989680 ;  /* 0x009896800000895d */ /* 0x002fea0003900000 */
[----:B------:R-:W1:Y:S02]  /*5090*/  @!P0 SYNCS.PHASECHK.TRANS64 P0, [R6+URZ], R5 ;  /* 0x00000005060085a7 */ /* 0x000e64000800007f */
[----:B-1----:R-:W-:Y:S05]  /*50a0*/  @!P0 BRA `(.L_x_77) ;  /* 0xfffffffc00f08947 */ /* 0x002fea000383ffff */
[----:B------:R-:W-:Y:S05]  /*50b0*/  BRA `(.L_x_108) ;  /* 0xfffffff000947947 */ /* 0x000fea000383ffff */
.L_x_78:
[----:B0-----:R0:W1:Y:S02]  /*50c0*/  SYNCS.PHASECHK.TRANS64.TRYWAIT P0, [R9+URZ], R4 ;  /* 0x00000004090075a7 */ /* 0x001064000800017f */
[----:B-1----:R-:W-:Y:S05]  /*50d0*/  @!P0 NANOSLEEP.SYNCS 0x989680 ;  /* 0x009896800000895d */ /* 0x002fea0003900000 */
[----:B------:R-:W1:Y:S02]  /*50e0*/  @!P0 SYNCS.PHASECHK.TRANS64 P0, [R9+URZ], R4 ;  /* 0x00000004090085a7 */ /* 0x000e64000800007f */
[----:B-1----:R-:W-:Y:S05]  /*50f0*/  @!P0 BRA `(.L_x_78) ;  /* 0xfffffffc00f08947 */ /* 0x002fea000383ffff */
[----:B------:R-:W-:Y:S05]  /*5100*/  BRA `(.L_x_109) ;  /* 0xfffffff000a47947 */ /* 0x000fea000383ffff */
.L_x_79:
[----:B0-----:R0:W1:Y:S02]  /*5110*/  SYNCS.PHASECHK.TRANS64.TRYWAIT P0, [R6+URZ], R5 ;  /* 0x00000005060075a7 */ /* 0x001064000800017f */
[----:B-1----:R-:W-:Y:S05]  /*5120*/  @!P0 NANOSLEEP.SYNCS 0x989680 ;  /* 0x009896800000895d */ /* 0x002fea0003900000 */
[----:B------:R-:W1:Y:S02]  /*5130*/  @!P0 SYNCS.PHASECHK.TRANS64 P0, [R6+URZ], R5 ;  /* 0x00000005060085a7 */ /* 0x000e64000800007f */
[----:B-1----:R-:W-:Y:S05]  /*5140*/  @!P0 BRA `(.L_x_79) ;  /* 0xfffffffc00f08947 */ /* 0x002fea000383ffff */
[----:B------:R-:W-:Y:S05]  /*5150*/  BRA `(.L_x_110) ;  /* 0xfffffff000b47947 */ /* 0x000fea000383ffff */
.L_x_80:
[----:B0-----:R0:W1:Y:S02]  /*5160*/  SYNCS.PHASECHK.TRANS64.TRYWAIT P0, [R9+URZ], R4 ;  /* 0x00000004090075a7 */ /* 0x001064000800017f */
[----:B-1----:R-:W-:Y:S05]  /*5170*/  @!P0 NANOSLEEP.SYNCS 0x989680 ;  /* 0x009896800000895d */ /* 0x002fea0003900000 */
[----:B------:R-:W1:Y:S02]  /*5180*/  @!P0 SYNCS.PHASECHK.TRANS64 P0, [R9+URZ], R4 ;  /* 0x00000004090085a7 */ /* 0x000e64000800007f */
[----:B-1----:R-:W-:Y:S05]  /*5190*/  @!P0 BRA `(.L_x_80) ;  /* 0xfffffffc00f08947 */ /* 0x002fea000383ffff */
[----:B------:R-:W-:Y:S05]  /*51a0*/  BRA `(.L_x_111) ;  /* 0xfffffff000c47947 */ /* 0x000fea000383ffff */
.L_x_81:
[----:B0-----:R0:W1:Y:S02]  /*51b0*/  SYNCS.PHASECHK.TRANS64.TRYWAIT P0, [R6+URZ], R5 ;  /* 0x00000005060075a7 */ /* 0x001064000800017f */
[----:B-1----:R-:W-:Y:S05]  /*51c0*/  @!P0 NANOSLEEP.SYNCS 0x989680 ;  /* 0x009896800000895d */ /* 0x002fea0003900000 */
[----:B------:R-:W1:Y:S02]  /*51d0*/  @!P0 SYNCS.PHASECHK.TRANS64 P0, [R6+URZ], R5 ;  /* 0x00000005060085a7 */ /* 0x000e64000800007f */
[----:B-1----:R-:W-:Y:S05]  /*51e0*/  @!P0 BRA `(.L_x_81) ;  /* 0xfffffffc00f08947 */ /* 0x002fea000383ffff */
[----:B------:R-:W-:Y:S05]  /*51f0*/  BRA `(.L_x_112) ;  /* 0xfffffff000d47947 */ /* 0x000fea000383ffff */
.L_x_82:
[----:B0-----:R0:W1:Y:S02]  /*5200*/  SYNCS.PHASECHK.TRANS64.TRYWAIT P0, [R9+URZ], R4 ;  /* 0x00000004090075a7 */ /* 0x001064000800017f */
[----:B-1----:R-:W-:Y:S05]  /*5210*/  @!P0 NANOSLEEP.SYNCS 0x989680 ;  /* 0x009896800000895d */ /* 0x002fea0003900000 */
[----:B------:R-:W1:Y:S02]  /*5220*/  @!P0 SYNCS.PHASECHK.TRANS64 P0, [R9+URZ], R4 ;  /* 0x00000004090085a7 */ /* 0x000e64000800007f */
[----:B-1----:R-:W-:Y:S05]  /*5230*/  @!P0 BRA `(.L_x_82) ;  /* 0xfffffffc00f08947 */ /* 0x002fea000383ffff */
[----:B------:R-:W-:Y:S05]  /*5240*/  BRA `(.L_x_113) ;  /* 0xfffffff000e47947 */ /* 0x000fea000383ffff */
.L_x_83:
[----:B0-----:R0:W1:Y:S02]  /*5250*/  SYNCS.PHASECHK.TRANS64.TRYWAIT P0, [R6+URZ], R5 ;  /* 0x00000005060075a7 */ /* 0x001064000800017f */
[----:B-1----:R-:W-:Y:S05]  /*5260*/  @!P0 NANOSLEEP.SYNCS 0x989680 ;  /* 0x009896800000895d */ /* 0x002fea0003900000 */
[----:B------:R-:W1:Y:S02]  /*5270*/  @!P0 SYNCS.PHASECHK.TRANS64 P0, [R6+URZ], R5 ;  /* 0x00000005060085a7 */ /* 0x000e64000800007f */
[----:B-1----:R-:W-:Y:S05]  /*5280*/  @!P0 BRA `(.L_x_83) ;  /* 0xfffffffc00f08947 */ /* 0x002fea000383ffff */
[----:B------:R-:W-:Y:S05]  /*5290*/  BRA `(.L_x_114) ;  /* 0xfffffff000f47947 */ /* 0x000fea000383ffff */
.L_x_84:
[----:B0-----:R0:W1:Y:S02]  /*52a0*/  SYNCS.PHASECHK.TRANS64.TRYWAIT P0, [R9+URZ], R4 ;  /* 0x00000004090075a7 */ /* 0x001064000800017f */
[----:B-1----:R-:W-:Y:S05]  /*52b0*/  @!P0 NANOSLEEP.SYNCS 0x989680 ;  /* 0x009896800000895d */ /* 0x002fea0003900000 */
[----:B------:R-:W1:Y:S02]  /*52c0*/  @!P0 SYNCS.PHASECHK.TRANS64 P0, [R9+URZ], R4 ;  /* 0x00000004090085a7 */ /* 0x000e64000800007f */
[----:B-1----:R-:W-:Y:S05]  /*52d0*/  @!P0 BRA `(.L_x_84) ;  /* 0xfffffffc00f08947 */ /* 0x002fea000383ffff */
[----:B------:R-:W-:Y:S05]  /*52e0*/  BRA `(.L_x_115) ;  /* 0xfffffff400047947 */ /* 0x000fea000383ffff */
.L_x_85:
[----:B0-----:R0:W1:Y:S02]  /*52f0*/  SYNCS.PHASECHK.TRANS64.TRYWAIT P0, [R6+URZ], R5 ;  /* 0x00000005060075a7 */ /* 0x001064000800017f */
[----:B-1----:R-:W-:Y:S05]  /*5300*/  @!P0 NANOSLEEP.SYNCS 0x989680 ;  /* 0x009896800000895d */ /* 0x002fea0003900000 */
[----:B------:R-:W1:Y:S02]  /*5310*/  @!P0 SYNCS.PHASECHK.TRANS64 P0, [R6+URZ], R5 ;  /* 0x00000005060085a7 */ /* 0x000e64000800007f */
[----:B-1----:R-:W-:Y:S05]  /*5320*/  @!P0 BRA `(.L_x_85) ;  /* 0xfffffffc00f08947 */ /* 0x002fea000383ffff */
[----:B------:R-:W-:Y:S05]  /*5330*/  BRA `(.L_x_116) ;  /* 0xfffffff400147947 */ /* 0x000fea000383ffff */
.L_x_86:
[----:B0-----:R0:W1:Y:S02]  /*5340*/  SYNCS.PHASECHK.TRANS64.TRYWAIT P0, [R9+URZ], R4 ;  /* 0x00000004090075a7 */ /* 0x001064000800017f */
[----:B-1----:R-:W-:Y:S05]  /*5350*/  @!P0 NANOSLEEP.SYNCS 0x989680 ;  /* 0x009896800000895d */ /* 0x002fea0003900000 */
[----:B------:R-:W1:Y:S02]  /*5360*/  @!P0 SYNCS.PHASECHK.TRANS64 P0, [R9+URZ], R4 ;  /* 0x00000004090085a7 */ /* 0x000e64000800007f */
[----:B-1----:R-:W-:Y:S05]  /*5370*/  @!P0 BRA `(.L_x_86) ;  /* 0xfffffffc00f08947 */ /* 0x002fea000383ffff */
[----:B------:R-:W-:Y:S05]  /*5380*/  BRA `(.L_x_117) ;  /* 0xfffffff400247947 */ /* 0x000fea000383ffff */
.L_x_87:
[----:B0-----:R0:W1:Y:S02]  /*5390*/  SYNCS.PHASECHK.TRANS64.TRYWAIT P0, [R6+URZ], R5 ;  /* 0x00000005060075a7 */ /* 0x001064000800017f */
[----:B-1----:R-:W-:Y:S05]  /*53a0*/  @!P0 NANOSLEEP.SYNCS 0x989680 ;  /* 0x009896800000895d */ /* 0x002fea0003900000 */
[----:B------:R-:W1:Y:S02]  /*53b0*/  @!P0 SYNCS.PHASECHK.TRANS64 P0, [R6+URZ], R5 ;  /* 0x00000005060085a7 */ /* 0x000e64000800007f */
[----:B-1----:R-:W-:Y:S05]  /*53c0*/  @!P0 BRA `(.L_x_87) ;  /* 0xfffffffc00f08947 */ /* 0x002fea000383ffff */
[----:B------:R-:W-:Y:S05]  /*53d0*/  BRA `(.L_x_118) ;  /* 0xfffffff400347947 */ /* 0x000fea000383ffff */
.L_x_88:
[----:B0-----:R0:W1:Y:S02]  /*53e0*/  SYNCS.PHASECHK.TRANS64.TRYWAIT P0, [R9+URZ], R4 ;  /* 0x00000004090075a7 */ /* 0x001064000800017f */
[----:B-1----:R-:W-:Y:S05]  /*53f0*/  @!P0 NANOSLEEP.SYNCS 0x989680 ;  /* 0x009896800000895d */ /* 0x002fea0003900000 */
[----:B------:R-:W1:Y:S02]  /*5400*/  @!P0 SYNCS.PHASECHK.TRANS64 P0, [R9+URZ], R4 ;  /* 0x00000004090085a7 */ /* 0x000e64000800007f */
[----:B-1----:R-:W-:Y:S05]  /*5410*/  @!P0 BRA `(.L_x_88) ;  /* 0xfffffffc00f08947 */ /* 0x002fea000383ffff */
[----:B------:R-:W-:Y:S05]  /*5420*/  BRA `(.L_x_119) ;  /* 0xfffffff400447947 */ /* 0x000fea000383ffff */
.L_x_89:
[----:B0-----:R0:W1:Y:S02]  /*5430*/  SYNCS.PHASECHK.TRANS64.TRYWAIT P0, [R6+URZ], R5 ;  /* 0x00000005060075a7 */ /* 0x001064000800017f */
[----:B-1----:R-:W-:Y:S05]  /*5440*/  @!P0 NANOSLEEP.SYNCS 0x989680 ;  /* 0x009896800000895d */ /* 0x002fea0003900000 */
[----:B------:R-:W1:Y:S02]  /*5450*/  @!P0 SYNCS.PHASECHK.TRANS64 P0, [R6+URZ], R5 ;  /* 0x00000005060085a7 */ /* 0x000e64000800007f */
[----:B-1----:R-:W-:Y:S05]  /*5460*/  @!P0 BRA `(.L_x_89) ;  /* 0xfffffffc00f08947 */ /* 0x002fea000383ffff */
[----:B------:R-:W-:Y:S05]  /*5470*/  BRA `(.L_x_120) ;  /* 0xfffffff400547947 */ /* 0x000fea000383ffff */
.L_x_90:
[----:B0-----:R0:W1:Y:S02]  /*5480*/  SYNCS.PHASECHK.TRANS64.TRYWAIT P0, [R9+URZ], R4 ;  /* 0x00000004090075a7 */ /* 0x001064000800017f */
[----:B-1----:R-:W-:Y:S05]  /*5490*/  @!P0 NANOSLEEP.SYNCS 0x989680 ;  /* 0x009896800000895d */ /* 0x002fea0003900000 */
[----:B------:R-:W1:Y:S02]  /*54a0*/  @!P0 SYNCS.PHASECHK.TRANS64 P0, [R9+URZ], R4 ;  /* 0x00000004090085a7 */ /* 0x000e64000800007f */
[----:B-1----:R-:W-:Y:S05]  /*54b0*/  @!P0 BRA `(.L_x_90) ;  /* 0xfffffffc00f08947 */ /* 0x002fea000383ffff */
[----:B------:R-:W-:Y:S05]  /*54c0*/  BRA `(.L_x_121) ;  /* 0xfffffff400647947 */ /* 0x000fea000383ffff */
.L_x_91:
[----:B0-----:R0:W1:Y:S02]  /*54d0*/  SYNCS.PHASECHK.TRANS64.TRYWAIT P0, [R6+URZ], R5 ;  /* 0x00000005060075a7 */ /* 0x001064000800017f */
[----:B-1----:R-:W-:Y:S05]  /*54e0*/  @!P0 NANOSLEEP.SYNCS 0x989680 ;  /* 0x009896800000895d */ /* 0x002fea0003900000 */
[----:B------:R-:W1:Y:S02]  /*54f0*/  @!P0 SYNCS.PHASECHK.TRANS64 P0, [R6+URZ], R5 ;  /* 0x00000005060085a7 */ /* 0x000e64000800007f */
[----:B-1----:R-:W-:Y:S05]  /*5500*/  @!P0 BRA `(.L_x_91) ;  /* 0xfffffffc00f08947 */ /* 0x002fea000383ffff */
[----:B------:R-:W-:Y:S05]  /*5510*/  BRA `(.L_x_122) ;  /* 0xfffffff400747947 */ /* 0x000fea000383ffff */
.L_x_92:
[----:B0-----:R0:W1:Y:S02]  /*5520*/  SYNCS.PHASECHK.TRANS64.TRYWAIT P0, [R9+URZ], R4 ;  /* 0x00000004090075a7 */ /* 0x001064000800017f */
[----:B-1----:R-:W-:Y:S05]  /*5530*/  @!P0 NANOSLEEP.SYNCS 0x989680 ;  /* 0x009896800000895d */ /* 0x002fea0003900000 */
[----:B------:R-:W1:Y:S02]  /*5540*/  @!P0 SYNCS.PHASECHK.TRANS64 P0, [R9+URZ], R4 ;  /* 0x00000004090085a7 */ /* 0x000e64000800007f */
[----:B-1----:R-:W-:Y:S05]  /*5550*/  @!P0 BRA `(.L_x_92) ;  /* 0xfffffffc00f08947 */ /* 0x002fea000383ffff */
[----:B------:R-:W-:Y:S05]  /*5560*/  BRA `(.L_x_123) ;  /* 0xfffffff400847947 */ /* 0x000fea000383ffff */
.L_x_93:
[----:B-1----:R1:W2:Y:S02]  /*5570*/  SYNCS.PHASECHK.TRANS64.TRYWAIT P0, [R6+URZ], R5 ;  /* 0x00000005060075a7 */ /* 0x0022a4000800017f */
[----:B--2---:R-:W-:Y:S05]  /*5580*/  @!P0 NANOSLEEP.SYNCS 0x989680 ;  /* 0x009896800000895d */ /* 0x004fea0003900000 */
[----:B------:R-:W2:Y:S02]  /*5590*/  @!P0 SYNCS.PHASECHK.TRANS64 P0, [R6+URZ], R5 ;  /* 0x00000005060085a7 */ /* 0x000ea4000800007f */
[----:B--2---:R-:W-:Y:S05]  /*55a0*/  @!P0 BRA `(.L_x_93) ;  /* 0xfffffffc00f08947 */ /* 0x004fea000383ffff */
[----:B------:R-:W-:Y:S05]  /*55b0*/  BRA `(.L_x_124) ;  /* 0xfffffff4008c7947 */ /* 0x000fea000383ffff */
.L_x_125:
[----:B------:R-:W-:-:S00]  /*55c0*/  BRA `(.L_x_125) ;  /* 0xfffffffc00fc7947 */ /* 0x000fc0000383ffff */
[----:B------:R-:W-:-:S00]  /*55d0*/  NOP ;  /* 0x0000000000007918 */ /* 0x000fc00000000000 */
        /* <DEDUP_REMOVED lines=10> */
.L_x_126:


//--------------------- .nv.global.init           --------------------------
	.section	.nv.global.init,"aw",@progbits
.nv.global.init:
	.type		$str$22,@object
	.size		$str$22,($str$23 - $str$22)
$str$22:
        /*0000*/ 	.byte	0x6b, 0x5f, 0x74, 0x69, 0x6c, 0x65, 0x5f, 0x63, 0x6f, 0x75, 0x6e, 0x74, 0x20, 0x3e, 0x3d, 0x20
        /*0010*/ 	.byte	0x31, 0x00
	.type		$str$23,@object
	.size		$str$23,(__unnamed_1 - $str$23)
$str$23:
        /*0012*/ 	.byte	0x2f, 0x74, 0x6d, 0x70, 0x2f, 0x63, 0x75, 0x74, 0x6c, 0x61, 0x73, 0x73, 0x5f, 0x73, 0x77, 0x65
        /*0022*/ 	.byte	0x65, 0x70, 0x5f, 0x73, 0x72, 0x63, 0x2f, 0x69, 0x6e, 0x63, 0x6c, 0x75, 0x64, 0x65, 0x2f, 0x63
        /*0032*/ 	.byte	0x75, 0x74, 0x6c, 0x61, 0x73, 0x73, 0x2f, 0x67, 0x65, 0x6d, 0x6d, 0x2f, 0x63, 0x6f, 0x6c, 0x6c
        /*0042*/ 	.byte	0x65, 0x63, 0x74, 0x69, 0x76, 0x65, 0x2f, 0x73, 0x6d, 0x39, 0x30, 0x5f, 0x6d, 0x6d, 0x61, 0x5f
        /*0052*/ 	.byte	0x74, 0x6d, 0x61, 0x5f, 0x67, 0x6d, 0x6d, 0x61, 0x5f, 0x73, 0x73, 0x5f, 0x77, 0x61, 0x72, 0x70
        /*0062*/ 	.byte	0x73, 0x70, 0x65, 0x63, 0x69, 0x61, 0x6c, 0x69, 0x7a, 0x65, 0x64, 0x2e, 0x68, 0x70, 0x70, 0x00
	.type		__unnamed_1,@object
	.size		__unnamed_1,(.L_0 - __unnamed_1)
__unnamed_1:
        /*0072*/ 	.byte	0x76, 0x6f, 0x69, 0x64, 0x20, 0x63, 0x75, 0x74, 0x6c, 0x61, 0x73, 0x73, 0x3a, 0x3a, 0x67, 0x65
        /* <DEDUP_REMOVED lines=171> */
        /*0b32*/ 	.byte	0x65, 0x3a, 0x3a, 0x69, 0x64, 0x65, 0x6e, 0x74, 0x69, 0x74, 0x79, 0x5d, 0x00
.L_0:


//--------------------- .nv.shared._ZN7cutlass13device_kernelINS_4gemm6kernel13GemmUniversalIN4cute5tupleIJiiiiEEENS1_10collective13CollectiveMmaINS1_34MainloopSm90TmaGmmaWarpSpecializedILi22ENS5_IJNS4_1CILi1EEESB_SB_EEENS1_32KernelTmaWarpSpecializedPingpongEEENS5_IJNSA_ILi64EEENSA_ILi16EEENSA_ILi128EEEEEEaNS5_IJlSB_lEEEaSJ_NS4_8TiledMMAINS4_8MMA_AtomIJNS4_4SM904GMMA26MMA_64x16x32_S32S8S8_SS_TNEEEENS4_6LayoutISC_NS5_IJNSA_ILi0EEESR_SR_EEEEENS5_IJNS4_10UnderscoreESU_SU_EEEEENS4_13SM90_TMA_LOADENS4_14ComposedLayoutINS4_7SwizzleILi3ELi4ELi3EEENS4_18smem_ptr_flag_bitsILi8EEENSQ_INS5_IJNSA_ILi8EEESH_EEENS5_IJSH_SB_EEEEEEEvNS4_8identityESX_S17_vS18_EENS_8epilogue10collective6detail29Sm90TmaWarpSpecializedAdapterINS1B_15DefaultEpilogueIaSJ_SJ_NS1A_6thread17LinearCombinationIaLi1EiiLNS1F_9ScaleType4KindE0ELNS_15FloatRoundStyleE2EaEENS1_15EpilogueDefaultEEEEEvvEEEEvNT_6ParamsE --------------------------
	.section	.nv.shared._ZN7cutlass13device_kernelINS_4gemm6kernel13GemmUniversalIN4cute5tupleIJiiiiEEENS1_10collective13CollectiveMmaINS1_34MainloopSm90TmaGmmaWarpSpecializedILi22ENS5_IJNS4_1CILi1EEESB_SB_EEENS1_32KernelTmaWarpSpecializedPingpongEEENS5_IJNSA_ILi64EEENSA_ILi16EEENSA_ILi128EEEEEEaNS5_IJlSB_lEEEaSJ_NS4_8TiledMMAINS4_8MMA_AtomIJNS4_4SM904GMMA26MMA_64x16x32_S32S8S8_SS_TNEEEENS4_6LayoutISC_NS5_IJNSA_ILi0EEESR_SR_EEEEENS5_IJNS4_10UnderscoreESU_SU_EEEEENS4_13SM90_TMA_LOADENS4_14ComposedLayoutINS4_7SwizzleILi3ELi4ELi3EEENS4_18smem_ptr_flag_bitsILi8EEENSQ_INS5_IJNSA_ILi8EEESH_EEENS5_IJSH_SB_EEEEEEEvNS4_8identityESX_S17_vS18_EENS_8epilogue10collective6detail29Sm90TmaWarpSpecializedAdapterINS1B_15DefaultEpilogueIaSJ_SJ_NS1A_6thread17LinearCombinationIaLi1EiiLNS1F_9ScaleType4KindE0ELNS_15FloatRoundStyleE2EaEENS1_15EpilogueDefaultEEEEEvvEEEEvNT_6ParamsE,"aw",@nobits
	.sectionflags	@""
	.align	16
	.zero		1024


//--------------------- .nv.shared.reserved.0     --------------------------
	.section	.nv.shared.reserved.0,"aw",@nobits
	.weak		__nv_reservedSMEM_offset_0_alias
	.size		__nv_reservedSMEM_offset_0_alias, 0, 0
	.other		__nv_reservedSMEM_offset_0_alias,@"STO_CUDA_RESERVED_SHARED STV_DEFAULT"
__nv_reservedSMEM_offset_0_alias:
	.zero		0


//--------------------- .nv.global                --------------------------
	.section	.nv.global,"aw",@nobits
.nv.global:
	.type		_ZN40_INTERNAL_d1ccb02e_4_k_cu_1ee8c205_107024cute1_E,@object
	.size		_ZN40_INTERNAL_d1ccb02e_4_k_cu_1ee8c205_107024cute1_E,(_ZN40_INTERNAL_d1ccb02e_4_k_cu_1ee8c205_107024cuda3std3__45__cpo6cbeginE - _ZN40_INTERNAL_d1ccb02e_4_k_cu_1ee8c205_107024cute1_E)
_ZN40_INTERNAL_d1ccb02e_4_k_cu_1ee8c205_107024cute1_E:
	.zero		1
	.type		_ZN40_INTERNAL_d1ccb02e_4_k_cu_1ee8c205_107024cuda3std3__45__cpo6cbeginE,@object
	.size		_ZN40_INTERNAL_d1ccb02e_4_k_cu_1ee8c205_107024cuda3std3__45__cpo6cbeginE,(_ZN40_INTERNAL_d1ccb02e_4_k_cu_1ee8c205_107024cuda3std3__48in_placeE - _ZN40_INTERNAL_d1ccb02e_4_k_cu_1ee8c205_107024cuda3std3__45__cpo6cbeginE)
_ZN40_INTERNAL_d1ccb02e_4_k_cu_1ee8c205_107024cuda3std3__45__cpo6cbeginE:
	.zero		1
	.type		_ZN40_INTERNAL_d1ccb02e_4_k_cu_1ee8c205_107024cuda3std3__48in_placeE,@object
	.size		_ZN40_INTERNAL_d1ccb02e_4_k_cu_1ee8c205_107024cuda3std3__48in_placeE,(_ZN40_INTERNAL_d1ccb02e_4_k_cu_1ee8c205_107024cuda3std6ranges3__45__cpo9iter_moveE - _ZN40_INTERNAL_d1ccb02e_4_k_cu_1ee8c205_107024cuda3std3__48in_placeE)
_ZN40_INTERNAL_d1ccb02e_4_k_cu_1ee8c205_107024cuda3std3__48in_placeE:
	.zero		1
	.type		_ZN40_INTERNAL_d1ccb02e_4_k_cu_1ee8c205_107024cuda3std6ranges3__45__cpo9iter_moveE,@object
	.size		_ZN40_INTERNAL_d1ccb02e_4_k_cu_1ee8c205_107024cuda3std6ranges3__45__cpo9iter_moveE,(_ZN40_INTERNAL_d1ccb02e_4_k_cu_1ee8c205_107024cuda3std3__45__cpo5beginE - _ZN40_INTERNAL_d1ccb02e_4_k_cu_1ee8c205_107024cuda3std6ranges3__45__cpo9iter_moveE)
_ZN40_INTERNAL_d1ccb02e_4_k_cu_1ee8c205_107024cuda3std6ranges3__45__cpo9iter_moveE:
	.zero		1
	.type		_ZN40_INTERNAL_d1ccb02e_4_k_cu_1ee8c205_107024cuda3std3__45__cpo5beginE,@object
	.size		_ZN40_INTERNAL_d1ccb02e_4_k_cu_1ee8c205_107024cuda3std3__45__cpo5beginE,(_ZN40_INTERNAL_d1ccb02e_4_k_cu_1ee8c205_107024cuda3std3__442_GLOBAL__N__d1ccb02e_4_k_cu_1ee8c205_107026ignoreE - _ZN40_INTERNAL_d1ccb02e_4_k_cu_1ee8c205_107024cuda3std3__45__cpo5beginE)
_ZN40_INTERNAL_d1ccb02e_4_k_cu_1ee8c205_107024cuda3std3__45__cpo5beginE:
	.zero		1
	.type		_ZN40_INTERNAL_d1ccb02e_4_k_cu_1ee8c205_107024cuda3std3__442_GLOBAL__N__d1ccb02e_4_k_cu_1ee8c205_107026ignoreE,@object
	.size		_ZN40_INTERNAL_d1ccb02e_4_k_cu_1ee8c205_107024cuda3std3__442_GLOBAL__N__d1ccb02e_4_k_cu_1ee8c205_107026ignoreE,(_ZN40_INTERNAL_d1ccb02e_4_k_cu_1ee8c205_107024cute7productE - _ZN40_INTERNAL_d1ccb02e_4_k_cu_1ee8c205_107024cuda3std3__442_GLOBAL__N__d1ccb02e_4_k_cu_1ee8c205_107026ignoreE)
_ZN40_INTERNAL_d1ccb02e_4_k_cu_1ee8c205_107024cuda3std3__442_GLOBAL__N__d1ccb02e_4_k_cu_1ee8c205_107026ignoreE:
	.zero		1
	.type		_ZN40_INTERNAL_d1ccb02e_4_k_cu_1ee8c205_107024cute7productE,@object
	.size		_ZN40_INTERNAL_d1ccb02e_4_k_cu_1ee8c205_107024cute7productE,(_ZN40_INTERNAL_d1ccb02e_4_k_cu_1ee8c205_107024cuda3std3__45__cpo3endE - _ZN40_INTERNAL_d1ccb02e_4_k_cu_1ee8c205_107024cute7productE)
_ZN40_INTERNAL_d1ccb02e_4_k_cu_1ee8c205_107024cute7productE:
	.zero		1
	.type		_ZN40_INTERNAL_d1ccb02e_4_k_cu_1ee8c205_107024cuda3std3__45__cpo3endE,@object
	.size		_ZN40_INTERNAL_d1ccb02e_4_k_cu_1ee8c205_107024cuda3std3__45__cpo3endE,(_ZN40_INTERNAL_d1ccb02e_4_k_cu_1ee8c205_107024cuda3std3__419piecewise_constructE - _ZN40_INTERNAL_d1ccb02e_4_k_cu_1ee8c205_107024cuda3std3__45__cpo3endE)
_ZN40_INTERNAL_d1ccb02e_4_k_cu_1ee8c205_107024cuda3std3__45__cpo3endE:
	.zero		1
	.type		_ZN40_INTERNAL_d1ccb02e_4_k_cu_1ee8c205_107024cuda3std3__419piecewise_constructE,@object
	.size		_ZN40_INTERNAL_d1ccb02e_4_k_cu_1ee8c205_107024cuda3std3__419piecewise_constructE,(_ZN40_INTERNAL_d1ccb02e_4_k_cu_1ee8c205_107024cuda3std3__45__cpo4cendE - _ZN40_INTERNAL_d1ccb02e_4_k_cu_1ee8c205_107024cuda3std3__419piecewise_constructE)
_ZN40_INTERNAL_d1ccb02e_4_k_cu_1ee8c205_107024cuda3std3__419piecewise_constructE:
	.zero		1
	.type		_ZN40_INTERNAL_d1ccb02e_4_k_cu_1ee8c205_107024cuda3std3__45__cpo4cendE,@object
	.size		_ZN40_INTERNAL_d1ccb02e_4_k_cu_1ee8c205_107024cuda3std3__45__cpo4cendE,(_ZN40_INTERNAL_d1ccb02e_4_k_cu_1ee8c205_107024cuda3std6ranges3__45__cpo4swapE - _ZN40_INTERNAL_d1ccb02e_4_k_cu_1ee8c205_107024cuda3std3__45__cpo4cendE)
_ZN40_INTERNAL_d1ccb02e_4_k_cu_1ee8c205_107024cuda3std3__45__cpo4cendE:
	.zero		1
	.type		_ZN40_INTERNAL_d1ccb02e_4_k_cu_1ee8c205_107024cuda3std6ranges3__45__cpo4swapE,@object
	.size		_ZN40_INTERNAL_d1ccb02e_4_k_cu_1ee8c205_107024cuda3std6ranges3__45__cpo4swapE,(.L_8 - _ZN40_INTERNAL_d1ccb02e_4_k_cu_1ee8c205_107024cuda3std6ranges3__45__cpo4swapE)
_ZN40_INTERNAL_d1ccb02e_4_k_cu_1ee8c205_107024cuda3std6ranges3__45__cpo4swapE:
	.zero		1
.L_8:


//--------------------- .nv.constant0._ZN7cutlass13device_kernelINS_4gemm6kernel13GemmUniversalIN4cute5tupleIJiiiiEEENS1_10collective13CollectiveMmaINS1_34MainloopSm90TmaGmmaWarpSpecializedILi22ENS5_IJNS4_1CILi1EEESB_SB_EEENS1_32KernelTmaWarpSpecializedPingpongEEENS5_IJNSA_ILi64EEENSA_ILi16EEENSA_ILi128EEEEEEaNS5_IJlSB_lEEEaSJ_NS4_8TiledMMAINS4_8MMA_AtomIJNS4_4SM904GMMA26MMA_64x16x32_S32S8S8_SS_TNEEEENS4_6LayoutISC_NS5_IJNSA_ILi0EEESR_SR_EEEEENS5_IJNS4_10UnderscoreESU_SU_EEEEENS4_13SM90_TMA_LOADENS4_14ComposedLayoutINS4_7SwizzleILi3ELi4ELi3EEENS4_18smem_ptr_flag_bitsILi8EEENSQ_INS5_IJNSA_ILi8EEESH_EEENS5_IJSH_SB_EEEEEEEvNS4_8identityESX_S17_vS18_EENS_8epilogue10collective6detail29Sm90TmaWarpSpecializedAdapterINS1B_15DefaultEpilogueIaSJ_SJ_NS1A_6thread17LinearCombinationIaLi1EiiLNS1F_9ScaleType4KindE0ELNS_15FloatRoundStyleE2EaEENS1_15EpilogueDefaultEEEEEvvEEEEvNT_6ParamsE --------------------------
	.section	.nv.constant0._ZN7cutlass13device_kernelINS_4gemm6kernel13GemmUniversalIN4cute5tupleIJiiiiEEENS1_10collective13CollectiveMmaINS1_34MainloopSm90TmaGmmaWarpSpecializedILi22ENS5_IJNS4_1CILi1EEESB_SB_EEENS1_32KernelTmaWarpSpecializedPingpongEEENS5_IJNSA_ILi64EEENSA_ILi16EEENSA_ILi128EEEEEEaNS5_IJlSB_lEEEaSJ_NS4_8TiledMMAINS4_8MMA_AtomIJNS4_4SM904GMMA26MMA_64x16x32_S32S8S8_SS_TNEEEENS4_6LayoutISC_NS5_IJNSA_ILi0EEESR_SR_EEEEENS5_IJNS4_10UnderscoreESU_SU_EEEEENS4_13SM90_TMA_LOADENS4_14ComposedLayoutINS4_7SwizzleILi3ELi4ELi3EEENS4_18smem_ptr_flag_bitsILi8EEENSQ_INS5_IJNSA_ILi8EEESH_EEENS5_IJSH_SB_EEEEEEEvNS4_8identityESX_S17_vS18_EENS_8epilogue10collective6detail29Sm90TmaWarpSpecializedAdapterINS1B_15DefaultEpilogueIaSJ_SJ_NS1A_6thread17LinearCombinationIaLi1EiiLNS1F_9ScaleType4KindE0ELNS_15FloatRoundStyleE2EaEENS1_15EpilogueDefaultEEEEEvvEEEEvNT_6ParamsE,"a",@progbits
	.sectionflags	@""
	.align	4
.nv.constant0._ZN7cutlass13device_kernelINS_4gemm6kernel13GemmUniversalIN4cute5tupleIJiiiiEEENS1_10collective13CollectiveMmaINS1_34MainloopSm90TmaGmmaWarpSpecializedILi22ENS5_IJNS4_1CILi1EEESB_SB_EEENS1_32KernelTmaWarpSpecializedPingpongEEENS5_IJNSA_ILi64EEENSA_ILi16EEENSA_ILi128EEEEEEaNS5_IJlSB_lEEEaSJ_NS4_8TiledMMAINS4_8MMA_AtomIJNS4_4SM904GMMA26MMA_64x16x32_S32S8S8_SS_TNEEEENS4_6LayoutISC_NS5_IJNSA_ILi0EEESR_SR_EEEEENS5_IJNS4_10UnderscoreESU_SU_EEEEENS4_13SM90_TMA_LOADENS4_14ComposedLayoutINS4_7SwizzleILi3ELi4ELi3EEENS4_18smem_ptr_flag_bitsILi8EEENSQ_INS5_IJNSA_ILi8EEESH_EEENS5_IJSH_SB_EEEEEEEvNS4_8identityESX_S17_vS18_EENS_8epilogue10collective6detail29Sm90TmaWarpSpecializedAdapterINS1B_15DefaultEpilogueIaSJ_SJ_NS1A_6thread17LinearCombinationIaLi1EiiLNS1F_9ScaleType4KindE0ELNS_15FloatRoundStyleE2EaEENS1_15EpilogueDefaultEEEEEvvEEEEvNT_6ParamsE:
	.zero		1664


//--------------------- SYMBOLS --------------------------

	.type		.nv.reservedSmem.offset0,@object
	.size		.nv.reservedSmem.offset0,0x4
	.type		__assertfail,@function
